def gluon_tcgen05(
    a_ptr,
    b_ptr,
    c_ptr,
    M,
    N,
    K,
    stride_am,
    stride_bk,
    stride_cm,
    BLOCK_M: gl.constexpr,
    BLOCK_N: gl.constexpr,
    BLOCK_K: gl.constexpr,
    DTYPE: gl.constexpr,
    A_LAYOUT: gl.constexpr,
    B_LAYOUT: gl.constexpr,
    C_LAYOUT: gl.constexpr,
    B_SHAPE: gl.constexpr,
    TMEM_LAYOUT: gl.constexpr,
    TMEM_REG: gl.constexpr,
    TRANS_B: gl.constexpr,
    NUM_BUFFERS: gl.constexpr,
):
    a_desc = tma.make_tensor_descriptor(
        a_ptr, [M, K], [stride_am, 1], [BLOCK_M, BLOCK_K], A_LAYOUT
    )
    b_desc = tma.make_tensor_descriptor(
        b_ptr,
        [N, K] if TRANS_B else [K, N],
        [stride_bk, 1],
        B_SHAPE,
        B_LAYOUT,
    )
    c_desc = tma.make_tensor_descriptor(
        c_ptr, [M, N], [stride_cm, 1], [BLOCK_M, BLOCK_N], C_LAYOUT
    )

    a_bufs = gl.allocate_shared_memory(
        DTYPE, [NUM_BUFFERS, BLOCK_M, BLOCK_K], A_LAYOUT
    )
    b_bufs = gl.allocate_shared_memory(DTYPE, [NUM_BUFFERS] + B_SHAPE, B_LAYOUT)

    pid_m = gl.program_id(0)
    pid_n = gl.program_id(1)
    off_m = pid_m * BLOCK_M
    off_n = pid_n * BLOCK_N

    tma_bars = gl.allocate_shared_memory(
        gl.int64, [NUM_BUFFERS, 1], mbarrier.MBarrierLayout()
    )
    mma_bars = gl.allocate_shared_memory(
        gl.int64, [NUM_BUFFERS, 1], mbarrier.MBarrierLayout()
    )
    for i in gl.static_range(NUM_BUFFERS):
        mbarrier.init(tma_bars.index(i), count=1)
        mbarrier.init(mma_bars.index(i), count=1)

    acc_tmem = allocate_tensor_memory(gl.float32, [BLOCK_M, BLOCK_N], TMEM_LAYOUT)
    idx = 0
    phase = 0
    use_acc = False
    for k in range(0, K, BLOCK_K):
        a = a_bufs.index(idx)
        b = b_bufs.index(idx)
        tma_bar = tma_bars.index(idx)
        mma_bar = mma_bars.index(idx)
        mbarrier.expect(
            tma_bar, a_desc.block_type.nbytes + b_desc.block_type.nbytes
        )
        tma.async_copy_global_to_shared(a_desc, [off_m, k], tma_bar, a)
        tma.async_copy_global_to_shared(
            b_desc, [off_n, k] if TRANS_B else [k, off_n], tma_bar, b
        )
        mbarrier.wait(tma_bar, phase=phase)

        if TRANS_B:
            b = b.permute((1, 0))
        tcgen05_mma(a, b, acc_tmem, use_acc=use_acc)
        tcgen05_commit(mma_bar)
        mbarrier.wait(mma_bar, phase=phase)
        use_acc = True

        idx += 1
        if idx == NUM_BUFFERS:
            idx = 0
            phase ^= 1

    for i in gl.static_range(NUM_BUFFERS):
        mbarrier.invalidate(tma_bars.index(i))
        mbarrier.invalidate(mma_bars.index(i))

    acc = acc_tmem.load(TMEM_REG)
    c_smem = gl.allocate_shared_memory(DTYPE, [BLOCK_M, BLOCK_N], C_LAYOUT)
    c_smem.store(acc.to(DTYPE))
    fence_async_shared()
    tma.async_copy_shared_to_global(c_desc, [off_m, off_n], c_smem)
    tma.store_wait(pendings=0)

# config = {"BLOCK_K": 128, "BLOCK_M": 64, "BLOCK_N": 64, "arch": "sm_100", "dtype": "fp8e4m3", "num_buffers": 1, "num_warps": 4, "trans_b": 0}
# arch = sm_100


// ===== COMPILED SASS (sm_100a) =====

	.target	sm_100a

	.elftype	@"ET_EXEC"


//--------------------- .note.nv.tkinfo           --------------------------
	.section	.note.nv.tkinfo,"",@"SHT_NOTE"
	.sectionflags	@"SHF_NOTE_NV_TKINFO"
	.tkinfo
        /*0018*/ 	.word	0x00000081
        /*0030*/ 	.string	""
        /*0030*/ 	.string	"ptxas-blackwell"
        /*0030*/ 	.string	"Cuda compilation tools, release 12.9, V12.9.86"
        /*0030*/ 	.string	"Build cuda_12.9.r12.9/compiler.36037853_0"
        /*0030*/ 	.string	"-v  -suppress-debug-info  -lineinfo  -arch sm_100a "



//--------------------- .note.nv.cuver            --------------------------
	.section	.note.nv.cuver,"",@"SHT_NOTE"
	.sectionflags	@"SHF_NOTE_NV_CUVER"
        /*0018*/ 	.short	0x0001
        /*001a*/ 	.short	0x0064
        /*001c*/ 	.short	0x0001
        /*001e*/ 	.short	0x0000
        /*0020*/ 	.short	0x0001
        /*0022*/ 	.short	0x0000


//--------------------- .nv.info                  --------------------------
	.section	.nv.info,"",@"SHT_CUDA_INFO"
	.align	4


	//----- nvinfo : EIATTR_REGCOUNT
	.align		4
        /*0000*/ 	.byte	0x04, 0x2f
        /*0002*/ 	.short	(.L_4 - .L_3)
	.align		4
.L_3:
        /*0004*/ 	.word	index@(gluon_tcgen05)
        /*0008*/ 	.word	0x00000027


	//----- nvinfo : EIATTR_FRAME_SIZE
	.align		4
.L_4:
        /*000c*/ 	.byte	0x04, 0x11
        /*000e*/ 	.short	(.L_6 - .L_5)
	.align		4
.L_5:
        /*0010*/ 	.word	index@($__internal_2_$__cuda_sm10x_tcgen05_guardrail_trap_unallocated_columns_being_dealloced)
        /*0014*/ 	.word	0x00000000


	//----- nvinfo : EIATTR_FRAME_SIZE
	.align		4
.L_6:
        /*0018*/ 	.byte	0x04, 0x11
        /*001a*/ 	.short	(.L_8 - .L_7)
	.align		4
.L_7:
        /*001c*/ 	.word	index@($__internal_1_$__cuda_sm10x_tcgen05_guardrail_trap_phase_invalid_during_alloc)
        /*0020*/ 	.word	0x00000000


	//----- nvinfo : EIATTR_FRAME_SIZE
	.align		4
.L_8:
        /*0024*/ 	.byte	0x04, 0x11
        /*0026*/ 	.short	(.L_10 - .L_9)
	.align		4
.L_9:
        /*0028*/ 	.word	index@($__internal_0_$__cuda_sm10x_tcgen05_guardrail_trap_col_being_dealloced_not_returned_by_alloc)
        /*002c*/ 	.word	0x00000000


	//----- nvinfo : EIATTR_FRAME_SIZE
	.align		4
.L_10:
        /*0030*/ 	.byte	0x04, 0x11
        /*0032*/ 	.short	(.L_12 - .L_11)
	.align		4
.L_11:
        /*0034*/ 	.word	index@(gluon_tcgen05)
        /*0038*/ 	.word	0x00000000


	//----- nvinfo : EIATTR_MIN_STACK_SIZE
	.align		4
.L_12:
        /*003c*/ 	.byte	0x04, 0x12
        /*003e*/ 	.short	(.L_14 - .L_13)
	.align		4
.L_13:
        /*0040*/ 	.word	index@(gluon_tcgen05)
        /*0044*/ 	.word	0x00000000
.L_14:


//--------------------- .nv.info.gluon_tcgen05    --------------------------
	.section	.nv.info.gluon_tcgen05,"",@"SHT_CUDA_INFO"
	.sectionflags	@""
	.align	4


	//----- nvinfo : EIATTR_CUDA_API_VERSION
	.align		4
        /*0000*/ 	.byte	0x04, 0x37
        /*0002*/ 	.short	(.L_16 - .L_15)
.L_15:
        /*0004*/ 	.word	0x00000081


	//----- nvinfo : EIATTR_KPARAM_INFO
	.align		4
.L_16:
        /*0008*/ 	.byte	0x04, 0x17
        /*000a*/ 	.short	(.L_18 - .L_17)
.L_17:
        /*000c*/ 	.word	0x00000000
        /*0010*/ 	.short	0x000a
        /*0012*/ 	.short	0x0048
        /*0014*/ 	.byte	0x00, 0xf4, 0x21, 0x00


	//----- nvinfo : EIATTR_KPARAM_INFO
	.align		4
.L_18:
        /*0018*/ 	.byte	0x04, 0x17
        /*001a*/ 	.short	(.L_20 - .L_19)
.L_19:
        /*001c*/ 	.word	0x00000000
        /*0020*/ 	.short	0x0009
        /*0022*/ 	.short	0x0040
        /*0024*/ 	.byte	0x00, 0xf4, 0x21, 0x00


	//----- nvinfo : EIATTR_KPARAM_INFO
	.align		4
.L_20:
        /*0028*/ 	.byte	0x04, 0x17
        /*002a*/ 	.short	(.L_22 - .L_21)
.L_21:
        /*002c*/ 	.word	0x00000000
        /*0030*/ 	.short	0x0008
        /*0032*/ 	.short	0x0038
        /*0034*/ 	.byte	0x00, 0xf0, 0x21, 0x00


	//----- nvinfo : EIATTR_KPARAM_INFO
	.align		4
.L_22:
        /*0038*/ 	.byte	0x04, 0x17
        /*003a*/ 	.short	(.L_24 - .L_23)
.L_23:
        /*003c*/ 	.word	0x00000000
        /*0040*/ 	.short	0x0007
        /*0042*/ 	.short	0x0030
        /*0044*/ 	.byte	0x00, 0xf0, 0x21, 0x00


	//----- nvinfo : EIATTR_KPARAM_INFO
	.align		4
.L_24:
        /*0048*/ 	.byte	0x04, 0x17
        /*004a*/ 	.short	(.L_26 - .L_25)
.L_25:
        /*004c*/ 	.word	0x00000000
        /*0050*/ 	.short	0x0006
        /*0052*/ 	.short	0x0028
        /*0054*/ 	.byte	0x00, 0xf0, 0x21, 0x00


	//----- nvinfo : EIATTR_KPARAM_INFO
	.align		4
.L_26:
        /*0058*/ 	.byte	0x04, 0x17
        /*005a*/ 	.short	(.L_28 - .L_27)
.L_27:
        /*005c*/ 	.word	0x00000000
        /*0060*/ 	.short	0x0005
        /*0062*/ 	.short	0x0020
        /*0064*/ 	.byte	0x00, 0xf0, 0x11, 0x00


	//----- nvinfo : EIATTR_KPARAM_INFO
	.align		4
.L_28:
        /*0068*/ 	.byte	0x04, 0x17
        /*006a*/ 	.short	(.L_30 - .L_29)
.L_29:
        /*006c*/ 	.word	0x00000000
        /*0070*/ 	.short	0x0004
        /*0072*/ 	.short	0x001c
        /*0074*/ 	.byte	0x00, 0xf0, 0x11, 0x00


	//----- nvinfo : EIATTR_KPARAM_INFO
	.align		4
.L_30:
        /*0078*/ 	.byte	0x04, 0x17
        /*007a*/ 	.short	(.L_32 - .L_31)
.L_31:
        /*007c*/ 	.word	0x00000000
        /*0080*/ 	.short	0x0003
        /*0082*/ 	.short	0x0018
        /*0084*/ 	.byte	0x00, 0xf0, 0x11, 0x00


	//----- nvinfo : EIATTR_KPARAM_INFO
	.align		4
.L_32:
        /*0088*/ 	.byte	0x04, 0x17
        /*008a*/ 	.short	(.L_34 - .L_33)
.L_33:
        /*008c*/ 	.word	0x00000000
        /*0090*/ 	.short	0x0002
        /*0092*/ 	.short	0x0010
        /*0094*/ 	.byte	0x00, 0xf4, 0x21, 0x00


	//----- nvinfo : EIATTR_KPARAM_INFO
	.align		4
.L_34:
        /*0098*/ 	.byte	0x04, 0x17
        /*009a*/ 	.short	(.L_36 - .L_35)
.L_35:
        /*009c*/ 	.word	0x00000000
        /*00a0*/ 	.short	0x0001
        /*00a2*/ 	.short	0x0008
        /*00a4*/ 	.byte	0x00, 0xf4, 0x21, 0x00


	//----- nvinfo : EIATTR_KPARAM_INFO
	.align		4
.L_36:
        /*00a8*/ 	.byte	0x04, 0x17
        /*00aa*/ 	.short	(.L_38 - .L_37)
.L_37:
        /*00ac*/ 	.word	0x00000000
        /*00b0*/ 	.short	0x0000
        /*00b2*/ 	.short	0x0000
        /*00b4*/ 	.byte	0x00, 0xf4, 0x21, 0x00


	//----- nvinfo : EIATTR_AT_ENTRY_FRAGMENTS
	.align		4
.L_38:
        /*00b8*/ 	.byte	0x04, 0x4f
        /*00ba*/ 	.short	(.L_40 - .L_39)


	//   ....[0]....
.L_39:
        /*00bc*/ 	.word	0x00000004


	//----- nvinfo : EIATTR_RESERVED_SMEM_USED
	.align		4
.L_40:
        /*00c0*/ 	.byte	0x01, 0x41
	.zero		2


	//----- nvinfo : EIATTR_SPARSE_MMA_MASK
	.align		4
        /*00c4*/ 	.byte	0x03, 0x50
        /*00c6*/ 	.short	0x0000


	//----- nvinfo : EIATTR_TCGEN05_1CTA_USED
	.align		4
        /*00c8*/ 	.byte	0x01, 0x51
	.zero		2


	//----- nvinfo : EIATTR_MAXREG_COUNT
	.align		4
        /*00cc*/ 	.byte	0x03, 0x1b
        /*00ce*/ 	.short	0x00ff


	//----- nvinfo : EIATTR_NUM_BARRIERS
	.align		4
        /*00d0*/ 	.byte	0x02, 0x4c
        /*00d2*/ 	.byte	0x01
	.zero		1


	//----- nvinfo : EIATTR_INT_WARP_WIDE_INSTR_OFFSETS
	.align		4
        /*00d4*/ 	.byte	0x04, 0x31
        /*00d6*/ 	.short	(.L_42 - .L_41)


	//   ....[0]....
.L_41:
        /*00d8*/ 	.word	0x00001630


	//   ....[1]....
        /*00dc*/ 	.word	0x00001650


	//   ....[2]....
        /*00e0*/ 	.word	0x000016d0


	//   ....[3]....
        /*00e4*/ 	.word	0x000017f0


	//   ....[4]....
        /*00e8*/ 	.word	0x00001800


	//   ....[5]....
        /*00ec*/ 	.word	0x00001810


	//   ....[6]....
        /*00f0*/ 	.word	0x00001820


	//   ....[7]....
        /*00f4*/ 	.word	0x00001ad0


	//   ....[8]....
        /*00f8*/ 	.word	0x00001ae0


	//   ....[9]....
        /*00fc*/ 	.word	0x00001c00


	//   ....[10]....
        /*0100*/ 	.word	0x00001c10


	//   ....[11]....
        /*0104*/ 	.word	0x00001c60


	//   ....[12]....
        /*0108*/ 	.word	0x00001ca0


	//   ....[13]....
        /*010c*/ 	.word	0x00001e30


	//   ....[14]....
        /*0110*/ 	.word	0x00001e40


	//   ....[15]....
        /*0114*/ 	.word	0x00002070


	//   ....[16]....
        /*0118*/ 	.word	0x00002080


	//   ....[17]....
        /*011c*/ 	.word	0x000023c0


	//   ....[18]....
        /*0120*/ 	.word	0x00002410


	//----- nvinfo : EIATTR_COOP_GROUP_MASK_REGIDS
	.align		4
.L_42:
        /*0124*/ 	.byte	0x04, 0x29
        /*0126*/ 	.short	(.L_44 - .L_43)


	//   ....[0]....
.L_43:
        /*0128*/ 	.word	0xffffffff


	//   ....[1]....
        /*012c*/ 	.word	0xffffffff


	//   ....[2]....
        /*0130*/ 	.word	0xffffffff


	//   ....[3]....
        /*0134*/ 	.word	0xffffffff


	//   ....[4]....
        /*0138*/ 	.word	0xffffffff


	//   ....[5]....
        /*013c*/ 	.word	0xffffffff


	//   ....[6]....
        /*0140*/ 	.word	0xffffffff


	//   ....[7]....
        /*0144*/ 	.word	0xffffffff


	//   ....[8]....
        /*0148*/ 	.word	0xffffffff


	//   ....[9]....
        /*014c*/ 	.word	0xffffffff


	//----- nvinfo : EIATTR_COOP_GROUP_INSTR_OFFSETS
	.align		4
.L_44:
        /*0150*/ 	.byte	0x04, 0x28
        /*0152*/ 	.short	(.L_46 - .L_45)


	//   ....[0]....
.L_45:
        /*0154*/ 	.word	0x00000050


	//   ....[1]....
        /*0158*/ 	.word	0x00000310


	//   ....[2]....
        /*015c*/ 	.word	0x000004f0


	//   ....[3]....
        /*0160*/ 	.word	0x000009a0


	//   ....[4]....
        /*0164*/ 	.word	0x00000ae0


	//   ....[5]....
        /*0168*/ 	.word	0x00000f50


	//   ....[6]....
        /*016c*/ 	.word	0x00001090


	//   ....[7]....
        /*0170*/ 	.word	0x000014e0


	//   ....[8]....
        /*0174*/ 	.word	0x00002250


	//   ....[9]....
        /*0178*/ 	.word	0x000024c0


	//----- nvinfo : EIATTR_VRC_CTA_INIT_COUNT
	.align		4
.L_46:
        /*017c*/ 	.byte	0x02, 0x4a
        /*017e*/ 	.byte	0x80
	.zero		1


	//----- nvinfo : EIATTR_MBARRIER_INSTR_OFFSETS
	.align		4
        /*0180*/ 	.byte	0x04, 0x39
        /*0182*/ 	.short	(.L_48 - .L_47)


	//   ....[0]....
.L_47:
        /*0184*/ 	.word	0x000016f0
        /*0188*/ 	.word	0x000000ff
        /*018c*/ 	.word	0x00004000
        /*0190*/ 	.short	0x0100
        /*0192*/ 	.byte	0x08
	.zero		1


	//   ....[1]....
        /*0194*/ 	.word	0x00001700
        /*0198*/ 	.word	0x000000ff
        /*019c*/ 	.word	0x00004010
        /*01a0*/ 	.short	0x0100
        /*01a2*/ 	.byte	0x08
	.zero		1


	//   ....[2]....
        /*01a4*/ 	.word	0x00001990
        /*01a8*/ 	.word	0x000000ff
        /*01ac*/ 	.word	0x00004000
        /*01b0*/ 	.short	0x010a
        /*01b2*/ 	.byte	0x08
	.zero		1


	//   ....[3]....
        /*01b4*/ 	.word	0x00001b30
        /*01b8*/ 	.word	0x000000ff
        /*01bc*/ 	.word	0x00004010
        /*01c0*/ 	.short	0x010a
        /*01c2*/ 	.byte	0x08
	.zero		1


	//   ....[4]....
        /*01c4*/ 	.word	0x00001d10
        /*01c8*/ 	.word	0x000000ff
        /*01cc*/ 	.word	0x00004000
        /*01d0*/ 	.short	0x010a
        /*01d2*/ 	.byte	0x08
	.zero		1


	//   ....[5]....
        /*01d4*/ 	.word	0x00001e80
        /*01d8*/ 	.word	0x000000ff
        /*01dc*/ 	.word	0x00004010
        /*01e0*/ 	.short	0x010a
        /*01e2*/ 	.byte	0x08
	.zero		1


	//   ....[6]....
        /*01e4*/ 	.word	0x00001f20
        /*01e8*/ 	.word	0x000000ff
        /*01ec*/ 	.word	0x00004000
        /*01f0*/ 	.short	0x0108
        /*01f2*/ 	.byte	0x08
	.zero		1


	//   ....[7]....
        /*01f4*/ 	.word	0x00001f30
        /*01f8*/ 	.word	0x000000ff
        /*01fc*/ 	.word	0x00004010
        /*0200*/ 	.short	0x0108
        /*0202*/ 	.byte	0x08
	.zero		1


	//   ....[8]....
        /*0204*/ 	.word	0x000024e0
        /*0208*/ 	.word	0x000000ff
        /*020c*/ 	.word	0x00004000
        /*0210*/ 	.short	0x010a
        /*0212*/ 	.byte	0x08
	.zero		1


	//   ....[9]....
        /*0214*/ 	.word	0x00002510
        /*0218*/ 	.word	0x000000ff
        /*021c*/ 	.word	0x00004010
        /*0220*/ 	.short	0x010a
        /*0222*/ 	.byte	0x08
	.zero		1


	//   ....[10]....
        /*0224*/ 	.word	0x00002540
        /*0228*/ 	.word	0x000000ff
        /*022c*/ 	.word	0x00004000
        /*0230*/ 	.short	0x010a
        /*0232*/ 	.byte	0x08
	.zero		1


	//   ....[11]....
        /*0234*/ 	.word	0x00002570
        /*0238*/ 	.word	0x000000ff
        /*023c*/ 	.word	0x00004010
        /*0240*/ 	.short	0x010a
        /*0242*/ 	.byte	0x08
	.zero		1


	//----- nvinfo : EIATTR_NUM_MBARRIERS
	.align		4
.L_48:
        /*0244*/ 	.byte	0x03, 0x38
        /*0246*/ 	.short	0x0002


	//----- nvinfo : EIATTR_EXIT_INSTR_OFFSETS
	.align		4
        /*0248*/ 	.byte	0x04, 0x1c
        /*024a*/ 	.short	(.L_50 - .L_49)


	//   ....[0]....
.L_49:
        /*024c*/ 	.word	0x000024d0


	//----- nvinfo : EIATTR_REQNTID
	.align		4
.L_50:
        /*0250*/ 	.byte	0x04, 0x10
        /*0252*/ 	.short	(.L_52 - .L_51)
.L_51:
        /*0254*/ 	.word	0x00000080
        /*0258*/ 	.word	0x00000001
        /*025c*/ 	.word	0x00000001


	//----- nvinfo : EIATTR_CRS_STACK_SIZE
	.align		4
.L_52:
        /*0260*/ 	.byte	0x04, 0x1e
        /*0262*/ 	.short	(.L_54 - .L_53)
.L_53:
        /*0264*/ 	.word	0x00000000


	//----- nvinfo : EIATTR_CBANK_PARAM_SIZE
	.align		4
.L_54:
        /*0268*/ 	.byte	0x03, 0x19
        /*026a*/ 	.short	0x0050


	//----- nvinfo : EIATTR_PARAM_CBANK
	.align		4
        /*026c*/ 	.byte	0x04, 0x0a
        /*026e*/ 	.short	(.L_56 - .L_55)
	.align		4
.L_55:
        /*0270*/ 	.word	index@(.nv.constant0.gluon_tcgen05)
        /*0274*/ 	.short	0x0380
        /*0276*/ 	.short	0x0050


	//----- nvinfo : EIATTR_SW_WAR
	.align		4
.L_56:
        /*0278*/ 	.byte	0x04, 0x36
        /*027a*/ 	.short	(.L_58 - .L_57)
.L_57:
        /*027c*/ 	.word	0x00000008
.L_58:


//--------------------- .nv.compat                --------------------------
	.section	.nv.compat,"",@"SHT_CUDA_COMPAT_INFO"
	.align	4
        /*0000*/ 	.byte	0x02, 0x02, 0x02, 0x00, 0x02, 0x05, 0x05, 0x00, 0x02, 0x03, 0x03, 0x00, 0x02, 0x06, 0x01, 0x00


//--------------------- .nv.callgraph             --------------------------
	.section	.nv.callgraph,"",@"SHT_CUDA_CALLGRAPH"
	.align	4
	.sectionentsize	8
	.align		4
        /*0000*/ 	.word	0x00000000
	.align		4
        /*0004*/ 	.word	0xffffffff
	.align		4
        /*0008*/ 	.word	0x00000000
	.align		4
        /*000c*/ 	.word	0xfffffffe
	.align		4
        /*0010*/ 	.word	0x00000000
	.align		4
        /*0014*/ 	.word	0xfffffffd
	.align		4
        /*0018*/ 	.word	0x00000000
	.align		4
        /*001c*/ 	.word	0xfffffffc


//--------------------- .text.gluon_tcgen05       --------------------------
	.section	.text.gluon_tcgen05,"ax",@progbits
	.align	128
        .global         gluon_tcgen05
        .type           gluon_tcgen05,@function
        .size           gluon_tcgen05,(.L_x_73 - gluon_tcgen05)
        .other          gluon_tcgen05,@"STO_CUDA_ENTRY STV_DEFAULT"
gluon_tcgen05:
.text.gluon_tcgen05:
[----:B------:R-:W1:Y:S01]  /*0000*/  LDC R1, c[0x0][0x37c] ;  /* 0x0000df00ff017b82 */ /* 0x000e620000000800 */
[----:B------:R-:W2:Y:S02]  /*0010*/  S2R R0, SR_TID.X ;  /* 0x0000000000007919 */ /* 0x000ea40000002100 */
[----:B--2---:R-:W-:-:S13]  /*0020*/  ISETP.GE.U32.AND P2, PT, R0, 0x20, PT ;  /* 0x000000200000780c */ /* 0x004fda0003f46070 */
[----:B------:R-:W-:Y:S05]  /*0030*/  @P2 BRA `(.L_x_0) ;  /* 0x0000000000b82947 */ /* 0x000fea0003800000 */
[----:B------:R-:W2:Y:S01]  /*0040*/  S2UR UR6, SR_CgaCtaId ;  /* 0x00000000000679c3 */ /* 0x000ea20000008800 */
[----:B------:R-:W-:Y:S01]  /*0050*/  NOP ;  /* 0x0000000000007918 */ /* 0x000fe20000000000 */
[----:B------:R-:W-:Y:S02]  /*0060*/  UMOV UR4, 0x40 ;  /* 0x0000004000047882 */ /* 0x000fe40000000000 */
[----:B--2---:R-:W-:-:S09]  /*0070*/  ULEA UR4, UR6, UR4, 0x18 ;  /* 0x0000000406047291 */ /* 0x004fd2000f8ec0ff */
[----:B------:R-:W2:Y:S01]  /*0080*/  LDS.U8 R2, [UR4] ;  /* 0x00000004ff027984 */ /* 0x000ea20008000000 */
[----:B------:R-:W-:Y:S02]  /*0090*/  UMOV UR4, 0x400 ;  /* 0x0000040000047882 */ /* 0x000fe40000000000 */
[----:B------:R-:W-:Y:S01]  /*00a0*/  ULEA UR4, UR6, UR4, 0x18 ;  /* 0x0000000406047291 */ /* 0x000fe2000f8ec0ff */
[----:B--2---:R-:W-:-:S13]  /*00b0*/  ISETP.NE.AND P0, PT, R2, RZ, PT ;  /* 0x000000ff0200720c */ /* 0x004fda0003f05270 */
[----:B------:R-:W-:Y:S05]  /*00c0*/  @P0 BRA `(.L_x_1) ;  /* 0x00000000007c0947 */ /* 0x000fea0003800000 */
[----:B------:R-:W-:-:S13]  /*00d0*/  ELECT P0, URZ, PT ;  /* 0x0000000000ff782f */ /* 0x000fda0003800000 */
[----:B------:R-:W-:Y:S05]  /*00e0*/  @!P0 BRA `(.L_x_2) ;  /* 0x0000000000848947 */ /* 0x000fea0003800000 */
[----:B------:R-:W-:Y:S01]  /*00f0*/  UMOV UR5, 0x2 ;  /* 0x0000000200057882 */ /* 0x000fe20000000000 */
[----:B------:R-:W-:Y:S02]  /*0100*/  IMAD.MOV.U32 R5, RZ, RZ, 0x1 ;  /* 0x00000001ff057424 */ /* 0x000fe400078e00ff */
[----:B------:R-:W-:Y:S02]  /*0110*/  IMAD.MOV.U32 R3, RZ, RZ, 0x3 ;  /* 0x00000003ff037424 */ /* 0x000fe400078e00ff */
[----:B------:R-:W-:Y:S04]  /*0120*/  DEPBAR.LE SB2, 0x36 ;  /* 0x0000ad800000791a */ /* 0x000fe80000000000 */
[----:B------:R-:W2:Y:S02]  /*0130*/  UTCATOMSWS.FIND_AND_SET.ALIGN UP0, UR5, UR5 ;  /* 0x00000005000575e3 */ /* 0x000ea40008000800 */
[----:B--2---:R-:W-:-:S04]  /*0140*/  PLOP3.LUT P0, PT, PT, PT, UP0, 0x80, 0x8 ;  /* 0x000000000008781c */ /* 0x004fc80003f0f008 */
[----:B------:R-:W-:-:S04]  /*0150*/  SEL R2, RZ, 0xffffffff, !P0 ;  /* 0xffffffffff027807 */ /* 0x000fc80004000000 */
[----:B------:R-:W-:Y:S01]  /*0160*/  ISETP.NE.AND P0, PT, R2, RZ, PT ;  /* 0x000000ff0200720c */ /* 0x000fe20003f05270 */
[----:B------:R-:W-:-:S12]  /*0170*/  IMAD.U32 R2, RZ, RZ, UR5 ;  /* 0x00000005ff027e24 */ /* 0x000fd8000f8e00ff */
[----:B------:R-:W-:Y:S05]  /*0180*/  @P0 BRA `(.L_x_3) ;  /* 0x0000000000240947 */ /* 0x000fea0003800000 */
.L_x_4:
[----:B------:R-:W-:Y:S05]  /*0190*/  NANOSLEEP 0x64 ;  /* 0x000000640000795d */ /* 0x000fea0003800000 */
[----:B------:R-:W-:-:S05]  /*01a0*/  UMOV UR5, 0x2 ;  /* 0x0000000200057882 */ /* 0x000fca0000000000 */
[----:B------:R-:W-:Y:S04]  /*01b0*/  DEPBAR.LE SB2, 0x36 ;  /* 0x0000ad800000791a */ /* 0x000fe80000000000 */
[----:B------:R-:W2:Y:S02]  /*01c0*/  UTCATOMSWS.FIND_AND_SET.ALIGN UP0, UR5, UR5 ;  /* 0x00000005000575e3 */ /* 0x000ea40008000800 */
[----:B--2---:R-:W-:-:S04]  /*01d0*/  PLOP3.LUT P0, PT, PT, PT, UP0, 0x80, 0x8 ;  /* 0x000000000008781c */ /* 0x004fc80003f0f008 */
[----:B------:R-:W-:-:S04]  /*01e0*/  SEL R2, RZ, 0xffffffff, !P0 ;  /* 0xffffffffff027807 */ /* 0x000fc80004000000 */
[----:B------:R-:W-:Y:S01]  /*01f0*/  ISETP.NE.AND P0, PT, R2, RZ, PT ;  /* 0x000000ff0200720c */ /* 0x000fe20003f05270 */
[----:B------:R-:W-:-:S12]  /*0200*/  IMAD.U32 R2, RZ, RZ, UR5 ;  /* 0x00000005ff027e24 */ /* 0x000fd8000f8e00ff */
[----:B------:R-:W-:Y:S05]  /*0210*/  @!P0 BRA `(.L_x_4) ;  /* 0xfffffffc00dc8947 */ /* 0x000fea000383ffff */
.L_x_3:
[C---:B------:R-:W-:Y:S01]  /*0220*/  VIADD R4, R2.reuse, 0x10 ;  /* 0x0000001002047836 */ /* 0x040fe20000000000 */
[----:B------:R-:W-:Y:S01]  /*0230*/  UMOV UR5, 0x50 ;  /* 0x0000005000057882 */ /* 0x000fe20000000000 */
[----:B------:R-:W-:Y:S01]  /*0240*/  SHF.L.U32 R3, R3, R2, RZ ;  /* 0x0000000203037219 */ /* 0x000fe200000006ff */
[----:B------:R-:W-:Y:S01]  /*0250*/  ULEA UR5, UR6, UR5, 0x18 ;  /* 0x0000000506057291 */ /* 0x000fe2000f8ec0ff */
[----:B------:R-:W-:Y:S01]  /*0260*/  IMAD.SHL.U32 R2, R2, 0x20, RZ ;  /* 0x0000002002027824 */ /* 0x000fe200078e00ff */
[----:B------:R-:W-:-:S04]  /*0270*/  SHF.L.U32 R4, R5, R4, RZ ;  /* 0x0000000405047219 */ /* 0x000fc800000006ff */
[----:B------:R-:W-:-:S05]  /*0280*/  LOP3.LUT R3, R4, R3, RZ, 0xfc, !PT ;  /* 0x0000000304037212 */ /* 0x000fca00078efcff */
[----:B------:R2:W-:Y:S04]  /*0290*/  ATOMS.OR RZ, [UR5], R3 ;  /* 0x00000003ffff798c */ /* 0x0005e8000b000005 */
[----:B------:R2:W-:Y:S01]  /*02a0*/  STS [UR4], R2 ;  /* 0x00000002ff007988 */ /* 0x0005e20008000804 */
[----:B------:R-:W-:Y:S05]  /*02b0*/  BRA `(.L_x_2) ;  /* 0x0000000000107947 */ /* 0x000fea0003800000 */
.L_x_1:
[----:B------:R-:W-:Y:S01]  /*02c0*/  IMAD.MOV.U32 R3, RZ, RZ, -0x1 ;  /* 0xffffffffff037424 */ /* 0x000fe200078e00ff */
[----:B------:R-:W-:-:S04]  /*02d0*/  MOV R2, 0x300 ;  /* 0x0000030000027802 */ /* 0x000fc80000000f00 */
[----:B------:R2:W-:Y:S03]  /*02e0*/  STS [UR4], R3 ;  /* 0x00000003ff007988 */ /* 0x0005e60008000804 */
[----:B-12---:R-:W-:Y:S05]  /*02f0*/  CALL.REL.NOINC `($__internal_1_$__cuda_sm10x_tcgen05_guardrail_trap_phase_invalid_during_alloc) ;  /* 0x0000002000b47944 */ /* 0x006fea0003c00000 */
.L_x_2:
[----:B------:R-:W-:Y:S05]  /*0300*/  WARPSYNC.ALL ;  /* 0x0000000000007948 */ /* 0x000fea0003800000 */
[----:B------:R-:W-:Y:S01]  /*0310*/  NOP ;  /* 0x0000000000007918 */ /* 0x000fe20000000000 */
.L_x_0:
[----:B------:R-:W3:Y:S08]  /*0320*/  S2UR UR4, SR_CgaCtaId ;  /* 0x00000000000479c3 */ /* 0x000ef00000008800 */
[----:B------:R-:W-:Y:S01]  /*0330*/  BAR.SYNC.DEFER_BLOCKING 0x0 ;  /* 0x0000000000007b1d */ /* 0x000fe20000010000 */
[----:B------:R-:W-:-:S05]  /*0340*/  LOP3.LUT R36, R0, 0x7f, RZ, 0xc0, !PT ;  /* 0x0000007f00247812 */ /* 0x000fca00078ec0ff */
[----:B------:R-:W-:Y:S02]  /*0350*/  UMOV UR8, 0x400 ;  /* 0x0000040000087882 */ /* 0x000fe40000000000 */
[----:B------:R-:W4:Y:S08]  /*0360*/  LDC R8, c[0x0][0x3a0] ;  /* 0x0000e800ff087b82 */ /* 0x000f300000000800 */
[----:B------:R-:W5:Y:S01]  /*0370*/  S2UR UR9, SR_CTAID.Y ;  /* 0x00000000000979c3 */ /* 0x000f620000002600 */
[----:B---3--:R-:W-:-:S09]  /*0380*/  ULEA UR8, UR4, UR8, 0x18 ;  /* 0x0000000804087291 */ /* 0x008fd2000f8ec0ff */
[----:B------:R-:W3:Y:S01]  /*0390*/  LDS R4, [UR8] ;  /* 0x00000008ff047984 */ /* 0x000ee20008000800 */
[----:B------:R-:W-:Y:S06]  /*03a0*/  BAR.SYNC.DEFER_BLOCKING 0x0 ;  /* 0x0000000000007b1d */ /* 0x000fec0000010000 */
[----:B------:R-:W-:Y:S05]  /*03b0*/  @P2 BRA `(.L_x_5) ;  /* 0x0000000000182947 */ /* 0x000fea0003800000 */
[----:B------:R-:W-:Y:S01]  /*03c0*/  ELECT P0, URZ, PT ;  /* 0x0000000000ff782f */ /* 0x000fe20003800000 */
[----:B--2---:R-:W-:Y:S01]  /*03d0*/  IMAD.MOV.U32 R2, RZ, RZ, 0x1 ;  /* 0x00000001ff027424 */ /* 0x004fe200078e00ff */
[----:B------:R-:W-:Y:S01]  /*03e0*/  UMOV UR5, 0x40 ;  /* 0x0000004000057882 */ /* 0x000fe20000000000 */
[----:B------:R-:W-:Y:S01]  /*03f0*/  UVIRTCOUNT.DEALLOC.SMPOOL 0x80 ;  /* 0x000000800000784c */ /* 0x000fe20000000000 */
[----:B------:R-:W-:-:S09]  /*0400*/  ULEA UR5, UR4, UR5, 0x18 ;  /* 0x0000000504057291 */ /* 0x000fd2000f8ec0ff */
[----:B------:R2:W-:Y:S03]  /*0410*/  @P0 STS.U8 [UR5], R2 ;  /* 0x00000002ff000988 */ /* 0x0005e60008000005 */
.L_x_5:
[----:B------:R-:W2:Y:S01]  /*0420*/  S2UR UR4, SR_CTAID.Z ;  /* 0x00000000000479c3 */ /* 0x000ea20000002700 */
[----:B------:R-:W5:Y:S01]  /*0430*/  LDCU UR5, c[0x0][0x370] ;  /* 0x00006e00ff0577ac */ /* 0x000f620008000800 */
[----:B------:R-:W-:Y:S01]  /*0440*/  ISETP.GE.U32.AND P0, PT, R36, 0x20, PT ;  /* 0x000000202400780c */ /* 0x000fe20003f06070 */
[----:B----4-:R-:W-:Y:S01]  /*0450*/  VIADD R5, R8, 0xffffffff ;  /* 0xffffffff08057836 */ /* 0x010fe20000000000 */
[C---:B------:R-:W-:Y:S01]  /*0460*/  ISETP.NE.U32.AND P3, PT, R36.reuse, RZ, PT ;  /* 0x000000ff2400720c */ /* 0x040fe20003f65070 */
[----:B------:R-:W2:Y:S02]  /*0470*/  LDCU UR6, c[0x0][0x374] ;  /* 0x00006e80ff0677ac */ /* 0x000ea40008000800 */
[----:B--2---:R-:W-:Y:S01]  /*0480*/  LEA R3, R36, UR8, 0x2 ;  /* 0x0000000824037c11 */ /* 0x004fe2000f8e10ff */
[----:B------:R-:W-:Y:S01]  /*0490*/  BSSY.RECONVERGENT B0, `(.L_x_6) ;  /* 0x0000015000007945 */ /* 0x000fe20003800200 */
[----:B------:R-:W5:Y:S01]  /*04a0*/  S2UR UR11, SR_CTAID.X ;  /* 0x00000000000b79c3 */ /* 0x000f620000002500 */
[----:B------:R-:W2:Y:S01]  /*04b0*/  LDCU.64 UR14, c[0x0][0x3c0] ;  /* 0x00007800ff0e77ac */ /* 0x000ea20008000a00 */
[----:B---3--:R-:W-:-:S04]  /*04c0*/  R2UR UR25, R4 ;  /* 0x00000000041972ca */ /* 0x008fc800000e0000 */
[----:B------:R3:W-:Y:S02]  /*04d0*/  @!P0 STS [R3], RZ ;  /* 0x000000ff03008388 */ /* 0x0007e40000000800 */
[----:B------:R-:W4:Y:S01]  /*04e0*/  LDC R2, c[0x0][0x398] ;  /* 0x0000e600ff027b82 */ /* 0x000f220000000800 */
[----:B------:R-:W-:Y:S01]  /*04f0*/  NOP ;  /* 0x0000000000007918 */ /* 0x000fe20000000000 */
[----:B------:R3:W-:Y:S01]  /*0500*/  @!P3 STS [UR8+0x20], R5 ;  /* 0x00002005ff00b988 */ /* 0x0007e20008000808 */
[----:B-----5:R-:W-:-:S04]  /*0510*/  UIMAD UR4, UR4, UR6, UR9 ;  /* 0x00000006040472a4 */ /* 0x020fc8000f8e0209 */
[----:B------:R-:W-:-:S04]  /*0520*/  UIMAD UR4, UR4, UR5, UR11 ;  /* 0x00000005040472a4 */ /* 0x000fc8000f8e020b */
[----:B------:R-:W-:-:S04]  /*0530*/  UIMAD UR4, UR4, 0x180, URZ ;  /* 0x00000180040478a4 */ /* 0x000fc8000f8e02ff */
[----:B--2---:R-:W-:Y:S01]  /*0540*/  UIADD3 UR6, UP0, UPT, UR4, UR14, URZ ;  /* 0x0000000e04067290 */ /* 0x004fe2000ff1e0ff */
[----:B----4-:R-:W-:-:S03]  /*0550*/  VIADD R2, R2, 0xffffffff ;  /* 0xffffffff02027836 */ /* 0x010fc60000000000 */
[----:B------:R-:W-:Y:S01]  /*0560*/  ULEA.HI.X.SX32 UR7, UR4, UR15, 0x1, UP0 ;  /* 0x0000000f04077291 */ /* 0x000fe200080f0eff */
[----:B---3--:R-:W-:Y:S11]  /*0570*/  @P3 BRA `(.L_x_7) ;  /* 0x0000000000183947 */ /* 0x008ff60003800000 */
[----:B------:R-:W2:Y:S01]  /*0580*/  LDS R4, [UR8+0x8] ;  /* 0x00000808ff047984 */ /* 0x000ea20008000800 */
[----:B------:R-:W3:Y:S01]  /*0590*/  LDC.64 R10, c[0x0][0x380] ;  /* 0x0000e000ff0a7b82 */ /* 0x000ee20000000a00 */
[----:B------:R-:W-:Y:S02]  /*05a0*/  IMAD.MOV.U32 R7, RZ, RZ, 0x70 ;  /* 0x00000070ff077424 */ /* 0x000fe400078e00ff */
[----:B---3--:R3:W-:Y:S03]  /*05b0*/  STS.64 [UR8], R10 ;  /* 0x0000000aff007988 */ /* 0x0087e60008000a08 */
[----:B--2---:R-:W-:-:S05]  /*05c0*/  LOP3.LUT R4, R4, 0x10, R7, 0xd8, !PT ;  /* 0x0000001004047812 */ /* 0x004fca00078ed807 */
[----:B------:R3:W-:Y:S02]  /*05d0*/  STS [UR8+0x8], R4 ;  /* 0x00000804ff007988 */ /* 0x0007e40008000808 */
.L_x_7:
[----:B------:R-:W-:Y:S05]  /*05e0*/  BSYNC.RECONVERGENT B0 ;  /* 0x0000000000007941 */ /* 0x000fea0003800200 */
.L_x_6:
[----:B------:R-:W-:Y:S04]  /*05f0*/  BSSY.RECONVERGENT B0, `(.L_x_8) ;  /* 0x000000a000007945 */ /* 0x000fe80003800200 */
[----:B------:R-:W-:Y:S05]  /*0600*/  @P3 BRA `(.L_x_9) ;  /* 0x0000000000203947 */ /* 0x000fea0003800000 */
[----:B---3--:R-:W2:Y:S01]  /*0610*/  LDS R4, [UR8+0x34] ;  /* 0x00003408ff047984 */ /* 0x008ea20008000800 */
[----:B------:R-:W-:Y:S02]  /*0620*/  IMAD.MOV.U32 R7, RZ, RZ, 0x7f000000 ;  /* 0x7f000000ff077424 */ /* 0x000fe400078e00ff */
[----:B------:R-:W-:Y:S01]  /*0630*/  @!P3 IMAD.MOV.U32 R6, RZ, RZ, 0x3f ;  /* 0x0000003fff06b424 */ /* 0x000fe200078e00ff */
[----:B------:R-:W3:Y:S02]  /*0640*/  @!P3 LDS R9, [UR8+0x38] ;  /* 0x00003808ff09b984 */ /* 0x000ee40008000800 */
[----:B--2---:R-:W-:Y:S02]  /*0650*/  LOP3.LUT R4, R4, 0xff000000, R7, 0xb8, !PT ;  /* 0xff00000004047812 */ /* 0x004fe400078eb807 */
[----:B---3--:R-:W-:-:S03]  /*0660*/  @!P3 LOP3.LUT R6, R9, 0xff, R6, 0xb8, !PT ;  /* 0x000000ff0906b812 */ /* 0x008fc600078eb806 */
[----:B------:R2:W-:Y:S04]  /*0670*/  STS [UR8+0x34], R4 ;  /* 0x00003404ff007988 */ /* 0x0005e80008000808 */
[----:B------:R2:W-:Y:S02]  /*0680*/  @!P3 STS [UR8+0x38], R6 ;  /* 0x00003806ff00b988 */ /* 0x0005e40008000808 */
.L_x_9:
[----:B------:R-:W-:Y:S05]  /*0690*/  BSYNC.RECONVERGENT B0 ;  /* 0x0000000000007941 */ /* 0x000fea0003800200 */
.L_x_8:
[----:B------:R-:W-:Y:S04]  /*06a0*/  BSSY.RECONVERGENT B0, `(.L_x_10) ;  /* 0x000000a000007945 */ /* 0x000fe80003800200 */
[----:B------:R-:W-:Y:S05]  /*06b0*/  @P3 BRA `(.L_x_11) ;  /* 0x0000000000203947 */ /* 0x000fea0003800000 */
[----:B--23--:R-:W2:Y:S01]  /*06c0*/  LDS R4, [UR8+0x1c] ;  /* 0x00001c08ff047984 */ /* 0x00cea20008000800 */
[----:B------:R-:W3:Y:S03]  /*06d0*/  LDC.64 R10, c[0x0][0x3a8] ;  /* 0x0000ea00ff0a7b82 */ /* 0x000ee60000000a00 */
[----:B------:R4:W-:Y:S01]  /*06e0*/  STS [UR8+0x24], R2 ;  /* 0x00002402ff007988 */ /* 0x0009e20008000808 */
[--C-:B---3--:R-:W-:Y:S02]  /*06f0*/  SHF.R.U32.HI R7, RZ, 0x4, R11.reuse ;  /* 0x00000004ff077819 */ /* 0x108fe4000001160b */
[----:B------:R-:W-:-:S05]  /*0700*/  SHF.R.U64 R6, R10, 0x4, R11 ;  /* 0x000000040a067819 */ /* 0x000fca000000120b */
[----:B------:R4:W-:Y:S01]  /*0710*/  STS [UR8+0xc], R6 ;  /* 0x00000c06ff007988 */ /* 0x0009e20008000808 */
[----:B--2---:R-:W-:-:S05]  /*0720*/  LOP3.LUT R4, R4, 0xf, R7, 0xb8, !PT ;  /* 0x0000000f04047812 */ /* 0x004fca00078eb807 */
[----:B------:R4:W-:Y:S02]  /*0730*/  STS [UR8+0x1c], R4 ;  /* 0x00001c04ff007988 */ /* 0x0009e40008000808 */
.L_x_11:
[----:B------:R-:W-:Y:S05]  /*0740*/  BSYNC.RECONVERGENT B0 ;  /* 0x0000000000007941 */ /* 0x000fea0003800200 */
.L_x_10:
[----:B------:R-:W-:Y:S04]  /*0750*/  BSSY.RECONVERGENT B1, `(.L_x_12) ;  /* 0x000001d000017945 */ /* 0x000fe80003800200 */
[----:B------:R-:W-:Y:S04]  /*0760*/  BSSY.RELIABLE B0, `(.L_x_13) ;  /* 0x0000018000007945 */ /* 0x000fe80003800100 */
[----:B------:R-:W-:Y:S05]  /*0770*/  @P3 BRA `(.L_x_14) ;  /* 0x00000000001c3947 */ /* 0x000fea0003800000 */
[----:B--234-:R-:W2:Y:S02]  /*0780*/  LDS R4, [UR8+0x34] ;  /* 0x00003408ff047984 */ /* 0x01cea40008000800 */
[----:B--2---:R-:W-:-:S05]  /*0790*/  LOP3.LUT R4, R4, 0x7, RZ, 0xb8, !PT ;  /* 0x0000000704047812 */ /* 0x004fca00078eb8ff */
[----:B------:R2:W-:Y:S01]  /*07a0*/  STS [UR8+0x34], R4 ;  /* 0x00003404ff007988 */ /* 0x0005e20008000808 */
[----:B------:R-:W-:Y:S05]  /*07b0*/  @P3 BRA `(.L_x_15) ;  /* 0x00000000001c3947 */ /* 0x000fea0003800000 */
[----:B--2---:R-:W2:Y:S02]  /*07c0*/  LDS R4, [UR8+0x34] ;  /* 0x00003408ff047984 */ /* 0x004ea40008000800 */
[----:B--2---:R-:W-:-:S05]  /*07d0*/  LOP3.LUT R4, R4, 0x38, RZ, 0xb8, !PT ;  /* 0x0000003804047812 */ /* 0x004fca00078eb8ff */
[----:B------:R5:W-:Y:S02]  /*07e0*/  STS [UR8+0x34], R4 ;  /* 0x00003404ff007988 */ /* 0x000be40008000808 */
.L_x_14:
[----:B------:R-:W-:Y:S05]  /*07f0*/  @P3 BRA `(.L_x_16) ;  /* 0x00000000001c3947 */ /* 0x000fea0003800000 */
[----:B--2345:R-:W2:Y:S02]  /*0800*/  LDS R4, [UR8+0x8] ;  /* 0x00000808ff047984 */ /* 0x03cea40008000800 */
[----:B--2---:R-:W-:-:S05]  /*0810*/  LOP3.LUT R4, R4, 0x780, RZ, 0xb8, !PT ;  /* 0x0000078004047812 */ /* 0x004fca00078eb8ff */
[----:B------:R3:W-:Y:S02]  /*0820*/  STS [UR8+0x8], R4 ;  /* 0x00000804ff007988 */ /* 0x0007e40008000808 */
.L_x_15:
[----:B------:R-:W-:Y:S05]  /*0830*/  @P3 BRA `(.L_x_17) ;  /* 0x0000000000283947 */ /* 0x000fea0003800000 */
[----:B--23--:R-:W2:Y:S02]  /*0840*/  LDS R4, [UR8+0x8] ;  /* 0x00000808ff047984 */ /* 0x00cea40008000800 */
[----:B--2---:R-:W-:-:S05]  /*0850*/  LOP3.LUT R4, R4, 0x1800, RZ, 0xb8, !PT ;  /* 0x0000180004047812 */ /* 0x004fca00078eb8ff */
[----:B------:R2:W-:Y:S02]  /*0860*/  STS [UR8+0x8], R4 ;  /* 0x00000804ff007988 */ /* 0x0005e40008000808 */
.L_x_16:
[----:B------:R-:W-:Y:S05]  /*0870*/  @P3 BREAK.RELIABLE B0 ;  /* 0x0000000000003942 */ /* 0x000fea0003800100 */
[----:B------:R-:W-:Y:S05]  /*0880*/  @P3 BRA `(.L_x_18) ;  /* 0x0000000000243947 */ /* 0x000fea0003800000 */
[----:B------:R-:W2:Y:S02]  /*0890*/  LDS R7, [UR8+0x8] ;  /* 0x00000808ff077984 */ /* 0x000ea40008000800 */
[----:B--2345:R-:W-:-:S05]  /*08a0*/  IMAD.MOV.U32 R4, RZ, RZ, 0x6000 ;  /* 0x00006000ff047424 */ /* 0x03cfca00078e00ff */
[----:B------:R-:W-:-:S04]  /*08b0*/  LOP3.LUT R4, R7, 0x6000, R4, 0xd8, !PT ;  /* 0x0000600007047812 */ /* 0x000fc800078ed804 */
[----:B------:R-:W-:-:S05]  /*08c0*/  LOP3.LUT R4, R4, 0x400000, RZ, 0xb8, !PT ;  /* 0x0040000004047812 */ /* 0x000fca00078eb8ff */
[----:B------:R4:W-:Y:S02]  /*08d0*/  STS [UR8+0x8], R4 ;  /* 0x00000804ff007988 */ /* 0x0009e40008000808 */
.L_x_17:
[----:B------:R-:W-:Y:S05]  /*08e0*/  BSYNC.RELIABLE B0 ;  /* 0x0000000000007941 */ /* 0x000fea0003800100 */
.L_x_13:
[----:B--234-:R-:W2:Y:S02]  /*08f0*/  @!P3 LDS R4, [UR8+0x8] ;  /* 0x00000808ff04b984 */ /* 0x01cea40008000800 */
[----:B--2---:R-:W-:-:S05]  /*0900*/  @!P3 LOP3.LUT R4, R4, 0x8000, RZ, 0xb8, !PT ;  /* 0x000080000404b812 */ /* 0x004fca00078eb8ff */
[----:B------:R2:W-:Y:S02]  /*0910*/  @!P3 STS [UR8+0x8], R4 ;  /* 0x00000804ff00b988 */ /* 0x0005e40008000808 */
.L_x_18:
[----:B------:R-:W-:Y:S05]  /*0920*/  BSYNC.RECONVERGENT B1 ;  /* 0x0000000000017941 */ /* 0x000fea0003800200 */
.L_x_12:
[----:B------:R-:W-:Y:S05]  /*0930*/  WARPSYNC.ALL ;  /* 0x0000000000007948 */ /* 0x000fea0003800000 */
[----:B------:R-:W-:Y:S01]  /*0940*/  NOP ;  /* 0x0000000000007918 */ /* 0x000fe20000000000 */
[----:B--2345:R-:W2:Y:S02]  /*0950*/  LDC R4, c[0x0][0x39c] ;  /* 0x0000e700ff047b82 */ /* 0x03cea40000000800 */
[----:B--2---:R-:W-:Y:S01]  /*0960*/  VIADD R4, R4, 0xffffffff ;  /* 0xffffffff04047836 */ /* 0x004fe20000000000 */
[----:B------:R-:W-:Y:S06]  /*0970*/  @P0 BRA `(.L_x_19) ;  /* 0x0000000000300947 */ /* 0x000fec0003800000 */
[----:B------:R-:W2:Y:S01]  /*0980*/  S2R R6, SR_LANEID ;  /* 0x0000000000067919 */ /* 0x000ea20000000000 */
[----:B------:R-:W-:Y:S05]  /*0990*/  WARPSYNC.ALL ;  /* 0x0000000000007948 */ /* 0x000fea0003800000 */
[----:B------:R-:W-:Y:S01]  /*09a0*/  NOP ;  /* 0x0000000000007918 */ /* 0x000fe20000000000 */
[----:B--2---:R-:W-:-:S05]  /*09b0*/  IMAD.SHL.U32 R9, R6, 0x4, RZ ;  /* 0x0000000406097824 */ /* 0x004fca00078e00ff */
[----:B------:R-:W2:Y:S01]  /*09c0*/  LDS R11, [R9+UR8] ;  /* 0x00000008090b7984 */ /* 0x000ea20008000800 */
[----:B------:R-:W-:-:S05]  /*09d0*/  IADD3 R6, P1, PT, R9, UR6, RZ ;  /* 0x0000000609067c10 */ /* 0x000fca000ff3e0ff */
[----:B------:R-:W-:-:S05]  /*09e0*/  IMAD.X R7, RZ, RZ, UR7, P1 ;  /* 0x00000007ff077e24 */ /* 0x000fca00088e06ff */
[----:B--2---:R2:W3:Y:S01]  /*09f0*/  ATOMG.E.EXCH.STRONG.GPU PT, RZ, [R6], R11 ;  /* 0x0000000b06ff73a8 */ /* 0x0044e200041ee100 */
[----:B------:R-:W-:-:S04]  /*0a00*/  DEPBAR {5,4,3,2,1,0} ;  /* 0x0000003f0000791a */ /* 0x000fc80000000000 */
[----:B------:R-:W4:Y:S02]  /*0a10*/  CCTL.E.C.LDCU.IV.DEEP [UR6] ;  /* 0x0000000006007540 */ /* 0x000f240009c08000 */
[----:B----4-:R2:W-:Y:S01]  /*0a20*/  UTMACCTL.IV [UR6] ;  /* 0x00000000060079b9 */ /* 0x0105e20008000000 */
[----:B------:R-:W-:Y:S01]  /*0a30*/  NOP ;  /* 0x0000000000007918 */ /* 0x000fe20000000000 */
.L_x_19:
[----:B------:R-:W-:Y:S05]  /*0a40*/  @P0 BRA `(.L_x_20) ;  /* 0x00000000000c0947 */ /* 0x000fea0003800000 */
[----:B------:R0:W-:Y:S01]  /*0a50*/  UTMACMDFLUSH ;  /* 0x00000000000079b7 */ /* 0x0001e20000000000 */
[----:B------:R-:W-:Y:S05]  /*0a60*/  @P0 BRA `(.L_x_20) ;  /* 0x0000000000040947 */ /* 0x000fea0003800000 */
[----:B------:R-:W-:-:S04]  /*0a70*/  DEPBAR.LE SB0, 0x0 ;  /* 0x000080000000791a */ /* 0x000fc80000000000 */
.L_x_20:
[----:B------:R-:W-:Y:S05]  /*0a80*/  WARPSYNC.ALL ;  /* 0x0000000000007948 */ /* 0x000fea0003800000 */
[----:B------:R-:W-:Y:S01]  /*0a90*/  NOP ;  /* 0x0000000000007918 */ /* 0x000fe20000000000 */
[----:B---3--:R-:W-:Y:S06]  /*0aa0*/  BAR.SYNC.DEFER_BLOCKING 0x0 ;  /* 0x0000000000007b1d */ /* 0x008fec0000010000 */
[----:B------:R-:W-:Y:S02]  /*0ab0*/  BSSY.RECONVERGENT B1, `(.L_x_21) ;  /* 0x000000b000017945 */ /* 0x000fe40003800200 */
[----:B------:R-:W-:Y:S06]  /*0ac0*/  BAR.SYNC.DEFER_BLOCKING 0x0 ;  /* 0x0000000000007b1d */ /* 0x000fec0000010000 */
[----:B------:R3:W-:Y:S01]  /*0ad0*/  @!P0 STS [R3], RZ ;  /* 0x000000ff03008388 */ /* 0x0007e20000000800 */
[----:B------:R-:W-:Y:S01]  /*0ae0*/  NOP ;  /* 0x0000000000007918 */ /* 0x000fe20000000000 */
[----:B------:R-:W-:Y:S05]  /*0af0*/  @P3 BRA `(.L_x_22) ;  /* 0x0000000000183947 */ /* 0x000fea0003800000 */
[----:B--2---:R-:W2:Y:S01]  /*0b00*/  LDS R6, [UR8+0x8] ;  /* 0x00000808ff067984 */ /* 0x004ea20008000800 */
[----:B------:R-:W4:Y:S01]  /*0b10*/  LDC.64 R10, c[0x0][0x388] ;  /* 0x0000e200ff0a7b82 */ /* 0x000f220000000a00 */
[----:B------:R-:W-:Y:S02]  /*0b20*/  IMAD.MOV.U32 R7, RZ, RZ, 0x70 ;  /* 0x00000070ff077424 */ /* 0x000fe400078e00ff */
[----:B----4-:R4:W-:Y:S03]  /*0b30*/  STS.64 [UR8], R10 ;  /* 0x0000000aff007988 */ /* 0x0109e60008000a08 */
[----:B--2---:R-:W-:-:S05]  /*0b40*/  LOP3.LUT R6, R6, 0x10, R7, 0xd8, !PT ;  /* 0x0000001006067812 */ /* 0x004fca00078ed807 */
[----:B------:R4:W-:Y:S02]  /*0b50*/  STS [UR8+0x8], R6 ;  /* 0x00000806ff007988 */ /* 0x0009e40008000808 */
.L_x_22:
[----:B--2---:R-:W-:Y:S05]  /*0b60*/  BSYNC.RECONVERGENT B1 ;  /* 0x0000000000017941 */ /* 0x004fea0003800200 */
.L_x_21:
[----:B------:R-:W-:Y:S04]  /*0b70*/  BSSY.RECONVERGENT B1, `(.L_x_23) ;  /* 0x000000a000017945 */ /* 0x000fe80003800200 */
[----:B------:R-:W-:Y:S05]  /*0b80*/  @P3 BRA `(.L_x_24) ;  /* 0x0000000000203947 */ /* 0x000fea0003800000 */
[----:B----4-:R-:W2:Y:S01]  /*0b90*/  LDS R6, [UR8+0x34] ;  /* 0x00003408ff067984 */ /* 0x010ea20008000800 */
[----:B------:R-:W-:Y:S02]  /*0ba0*/  IMAD.MOV.U32 R7, RZ, RZ, 0x3f000000 ;  /* 0x3f000000ff077424 */ /* 0x000fe400078e00ff */
[----:B------:R-:W-:Y:S01]  /*0bb0*/  @!P3 IMAD.MOV.U32 R9, RZ, RZ, 0x7f ;  /* 0x0000007fff09b424 */ /* 0x000fe200078e00ff */
[----:B------:R-:W4:Y:S02]  /*0bc0*/  @!P3 LDS R10, [UR8+0x38] ;  /* 0x00003808ff0ab984 */ /* 0x000f240008000800 */
[----:B--2---:R-:W-:Y:S02]  /*0bd0*/  LOP3.LUT R6, R6, 0xff000000, R7, 0xb8, !PT ;  /* 0xff00000006067812 */ /* 0x004fe400078eb807 */
[----:B----4-:R-:W-:-:S03]  /*0be0*/  @!P3 LOP3.LUT R7, R10, 0xff, R9, 0xb8, !PT ;  /* 0x000000ff0a07b812 */ /* 0x010fc600078eb809 */
[----:B------:R2:W-:Y:S04]  /*0bf0*/  STS [UR8+0x34], R6 ;  /* 0x00003406ff007988 */ /* 0x0005e80008000808 */
[----:B------:R2:W-:Y:S02]  /*0c00*/  @!P3 STS [UR8+0x38], R7 ;  /* 0x00003807ff00b988 */ /* 0x0005e40008000808 */
.L_x_24:
[----:B------:R-:W-:Y:S05]  /*0c10*/  BSYNC.RECONVERGENT B1 ;  /* 0x0000000000017941 */ /* 0x000fea0003800200 */
.L_x_23:
[----:B------:R-:W-:Y:S04]  /*0c20*/  BSSY.RECONVERGENT B1, `(.L_x_25) ;  /* 0x0000004000017945 */ /* 0x000fe80003800200 */
[----:B------:R-:W-:Y:S05]  /*0c30*/  @P3 BRA `(.L_x_26) ;  /* 0x0000000000083947 */ /* 0x000fea0003800000 */
[----:B------:R5:W-:Y:S04]  /*0c40*/  STS [UR8+0x24], R5 ;  /* 0x00002405ff007988 */ /* 0x000be80008000808 */
[----:B------:R5:W-:Y:S02]  /*0c50*/  STS [UR8+0x20], R4 ;  /* 0x00002004ff007988 */ /* 0x000be40008000808 */
.L_x_26:
[----:B------:R-:W-:Y:S05]  /*0c60*/  BSYNC.RECONVERGENT B1 ;  /* 0x0000000000017941 */ /* 0x000fea0003800200 */
.L_x_25:
[----:B------:R-:W-:Y:S04]  /*0c70*/  BSSY.RECONVERGENT B2, `(.L_x_27) ;  /* 0x0000025000027945 */ /* 0x000fe80003800200 */
[----:B------:R-:W-:Y:S04]  /*0c80*/  BSSY.RELIABLE B1, `(.L_x_28) ;  /* 0x0000020000017945 */ /* 0x000fe80003800100 */
[----:B------:R-:W-:Y:S05]  /*0c90*/  @P3 BRA `(.L_x_29) ;  /* 0x00000000002c3947 */ /* 0x000fea0003800000 */
[----:B-----5:R-:W5:Y:S01]  /*0ca0*/  LDS R5, [UR8+0x1c] ;  /* 0x00001c08ff057984 */ /* 0x020f620008000800 */
[----:B--2-4-:R-:W2:Y:S02]  /*0cb0*/  LDC.64 R6, c[0x0][0x3b0] ;  /* 0x0000ec00ff067b82 */ /* 0x014ea40000000a00 */
[--C-:B--2---:R-:W-:Y:S02]  /*0cc0*/  SHF.R.U32.HI R10, RZ, 0x4, R7.reuse ;  /* 0x00000004ff0a7819 */ /* 0x104fe40000011607 */
[----:B------:R-:W-:-:S05]  /*0cd0*/  SHF.R.U64 R6, R6, 0x4, R7 ;  /* 0x0000000406067819 */ /* 0x000fca0000001207 */
[----:B------:R2:W-:Y:S01]  /*0ce0*/  STS [UR8+0xc], R6 ;  /* 0x00000c06ff007988 */ /* 0x0005e20008000808 */
[----:B-----5:R-:W-:-:S05]  /*0cf0*/  LOP3.LUT R5, R5, 0xf, R10, 0xb8, !PT ;  /* 0x0000000f05057812 */ /* 0x020fca00078eb80a */
[----:B------:R2:W-:Y:S01]  /*0d00*/  STS [UR8+0x1c], R5 ;  /* 0x00001c05ff007988 */ /* 0x0005e20008000808 */
[----:B------:R-:W-:Y:S05]  /*0d10*/  @P3 BRA `(.L_x_30) ;  /* 0x00000000001c3947 */ /* 0x000fea0003800000 */
[----:B--2---:R-:W2:Y:S02]  /*0d20*/  LDS R5, [UR8+0x34] ;  /* 0x00003408ff057984 */ /* 0x004ea40008000800 */
[----:B--2---:R-:W-:-:S05]  /*0d30*/  LOP3.LUT R5, R5, 0x7, RZ, 0xb8, !PT ;  /* 0x0000000705057812 */ /* 0x004fca00078eb8ff */
[----:B------:R2:W-:Y:S02]  /*0d40*/  STS [UR8+0x34], R5 ;  /* 0x00003405ff007988 */ /* 0x0005e40008000808 */
.L_x_29:
[----:B------:R-:W-:Y:S05]  /*0d50*/  @P3 BRA `(.L_x_31) ;  /* 0x00000000001c3947 */ /* 0x000fea0003800000 */
[----:B--2--5:R-:W2:Y:S02]  /*0d60*/  LDS R5, [UR8+0x34] ;  /* 0x00003408ff057984 */ /* 0x024ea40008000800 */
[----:B--2---:R-:W-:-:S05]  /*0d70*/  LOP3.LUT R5, R5, 0x38, RZ, 0xb8, !PT ;  /* 0x0000003805057812 */ /* 0x004fca00078eb8ff */
[----:B------:R5:W-:Y:S02]  /*0d80*/  STS [UR8+0x34], R5 ;  /* 0x00003405ff007988 */ /* 0x000be40008000808 */
.L_x_30:
[----:B------:R-:W-:Y:S05]  /*0d90*/  @P3 BRA `(.L_x_32) ;  /* 0x00000000001c3947 */ /* 0x000fea0003800000 */
[----:B--2--5:R-:W2:Y:S02]  /*0da0*/  LDS R5, [UR8+0x8] ;  /* 0x00000808ff057984 */ /* 0x024ea40008000800 */
[----:B--2---:R-:W-:-:S05]  /*0db0*/  LOP3.LUT R5, R5, 0x780, RZ, 0xb8, !PT ;  /* 0x0000078005057812 */ /* 0x004fca00078eb8ff */
[----:B------:R2:W-:Y:S02]  /*0dc0*/  STS [UR8+0x8], R5 ;  /* 0x00000805ff007988 */ /* 0x0005e40008000808 */
.L_x_31:
[----:B------:R-:W-:Y:S05]  /*0dd0*/  @P3 BRA `(.L_x_33) ;  /* 0x0000000000283947 */ /* 0x000fea0003800000 */
[----:B--2--5:R-:W2:Y:S02]  /*0de0*/  LDS R5, [UR8+0x8] ;  /* 0x00000808ff057984 */ /* 0x024ea40008000800 */
[----:B--2---:R-:W-:-:S05]  /*0df0*/  LOP3.LUT R5, R5, 0x1800, RZ, 0xb8, !PT ;  /* 0x0000180005057812 */ /* 0x004fca00078eb8ff */
[----:B------:R2:W-:Y:S02]  /*0e00*/  STS [UR8+0x8], R5 ;  /* 0x00000805ff007988 */ /* 0x0005e40008000808 */
.L_x_32:
[----:B------:R-:W-:Y:S05]  /*0e10*/  @P3 BREAK.RELIABLE B1 ;  /* 0x0000000000013942 */ /* 0x000fea0003800100 */
[----:B------:R-:W-:Y:S05]  /*0e20*/  @P3 BRA `(.L_x_34) ;  /* 0x0000000000243947 */ /* 0x000fea0003800000 */
[----:B--2--5:R-:W2:Y:S01]  /*0e30*/  LDS R5, [UR8+0x8] ;  /* 0x00000808ff057984 */ /* 0x024ea20008000800 */
[----:B----4-:R-:W-:-:S05]  /*0e40*/  IMAD.MOV.U32 R6, RZ, RZ, 0x6000 ;  /* 0x00006000ff067424 */ /* 0x010fca00078e00ff */
[----:B--2---:R-:W-:-:S04]  /*0e50*/  LOP3.LUT R5, R5, 0x4000, R6, 0xd8, !PT ;  /* 0x0000400005057812 */ /* 0x004fc800078ed806 */
[----:B------:R-:W-:-:S05]  /*0e60*/  LOP3.LUT R5, R5, 0x400000, RZ, 0xb8, !PT ;  /* 0x0040000005057812 */ /* 0x000fca00078eb8ff */
[----:B------:R2:W-:Y:S02]  /*0e70*/  STS [UR8+0x8], R5 ;  /* 0x00000805ff007988 */ /* 0x0005e40008000808 */
.L_x_33:
[----:B------:R-:W-:Y:S05]  /*0e80*/  BSYNC.RELIABLE B1 ;  /* 0x0000000000017941 */ /* 0x000fea0003800100 */
.L_x_28:
[----:B--2--5:R-:W2:Y:S02]  /*0e90*/  @!P3 LDS R5, [UR8+0x8] ;  /* 0x00000808ff05b984 */ /* 0x024ea40008000800 */
[----:B--2---:R-:W-:-:S05]  /*0ea0*/  @!P3 LOP3.LUT R5, R5, 0x8000, RZ, 0xb8, !PT ;  /* 0x000080000505b812 */ /* 0x004fca00078eb8ff */
[----:B------:R2:W-:Y:S02]  /*0eb0*/  @!P3 STS [UR8+0x8], R5 ;  /* 0x00000805ff00b988 */ /* 0x0005e40008000808 */
.L_x_34:
[----:B------:R-:W-:Y:S05]  /*0ec0*/  BSYNC.RECONVERGENT B2 ;  /* 0x0000000000027941 */ /* 0x000fea0003800200 */
.L_x_27:
[----:B------:R-:W-:Y:S05]  /*0ed0*/  WARPSYNC.ALL ;  /* 0x0000000000007948 */ /* 0x000fea0003800000 */
[----:B------:R-:W-:Y:S01]  /*0ee0*/  NOP ;  /* 0x0000000000007918 */ /* 0x000fe20000000000 */
[----:B------:R-:W-:-:S04]  /*0ef0*/  UIADD3 UR5, UPT, UPT, UR4, 0x80, URZ ;  /* 0x0000008004057890 */ /* 0x000fc8000fffe0ff */
[----:B------:R-:W-:-:S04]  /*0f00*/  UIADD3 UR12, UP0, UPT, UR5, UR14, URZ ;  /* 0x0000000e050c7290 */ /* 0x000fc8000ff1e0ff */
[----:B------:R-:W-:Y:S01]  /*0f10*/  ULEA.HI.X.SX32 UR13, UR5, UR15, 0x1, UP0 ;  /* 0x0000000f050d7291 */ /* 0x000fe200080f0eff */
[----:B------:R-:W-:Y:S11]  /*0f20*/  @P0 BRA `(.L_x_35) ;  /* 0x0000000000300947 */ /* 0x000ff60003800000 */
[----:B--2--5:R-:W2:Y:S01]  /*0f30*/  S2R R5, SR_LANEID ;  /* 0x0000000000057919 */ /* 0x024ea20000000000 */
[----:B------:R-:W-:Y:S05]  /*0f40*/  WARPSYNC.ALL ;  /* 0x0000000000007948 */ /* 0x000fea0003800000 */
[----:B------:R-:W-:Y:S01]  /*0f50*/  NOP ;  /* 0x0000000000007918 */ /* 0x000fe20000000000 */
[----:B--2---:R-:W-:-:S05]  /*0f60*/  IMAD.SHL.U32 R9, R5, 0x4, RZ ;  /* 0x0000000405097824 */ /* 0x004fca00078e00ff */
[----:B------:R-:W2:Y:S01]  /*0f70*/  LDS R5, [R9+UR8] ;  /* 0x0000000809057984 */ /* 0x000ea20008000800 */
[----:B----4-:R-:W-:-:S05]  /*0f80*/  IADD3 R6, P1, PT, R9, UR12, RZ ;  /* 0x0000000c09067c10 */ /* 0x010fca000ff3e0ff */
[----:B------:R-:W-:-:S05]  /*0f90*/  IMAD.X R7, RZ, RZ, UR13, P1 ;  /* 0x0000000dff077e24 */ /* 0x000fca00088e06ff */
[----:B--2---:R2:W4:Y:S01]  /*0fa0*/  ATOMG.E.EXCH.STRONG.GPU PT, RZ, [R6], R5 ;  /* 0x0000000506ff73a8 */ /* 0x00452200041ee100 */
[----:B------:R-:W-:-:S04]  /*0fb0*/  DEPBAR {5,4,3,2,1,0} ;  /* 0x0000003f0000791a */ /* 0x000fc80000000000 */
[----:B------:R-:W5:Y:S02]  /*0fc0*/  CCTL.E.C.LDCU.IV.DEEP [UR12] ;  /* 0x000000000c007540 */ /* 0x000f640009c08000 */
[----:B-----5:R2:W-:Y:S01]  /*0fd0*/  UTMACCTL.IV [UR12] ;  /* 0x000000000c0079b9 */ /* 0x0205e20008000000 */
[----:B------:R-:W-:Y:S01]  /*0fe0*/  NOP ;  /* 0x0000000000007918 */ /* 0x000fe20000000000 */
.L_x_35:
[----:B------:R-:W-:Y:S05]  /*0ff0*/  @P0 BRA `(.L_x_36) ;  /* 0x00000000000c0947 */ /* 0x000fea0003800000 */
[----:B------:R0:W-:Y:S01]  /*1000*/  UTMACMDFLUSH ;  /* 0x00000000000079b7 */ /* 0x0001e20000000000 */
[----:B------:R-:W-:Y:S05]  /*1010*/  @P0 BRA `(.L_x_36) ;  /* 0x0000000000040947 */ /* 0x000fea0003800000 */
[----:B------:R-:W-:-:S04]  /*1020*/  DEPBAR.LE SB0, 0x0 ;  /* 0x000080000000791a */ /* 0x000fc80000000000 */
.L_x_36:
[----:B------:R-:W-:Y:S05]  /*1030*/  WARPSYNC.ALL ;  /* 0x0000000000007948 */ /* 0x000fea0003800000 */
[----:B------:R-:W-:Y:S01]  /*1040*/  NOP ;  /* 0x0000000000007918 */ /* 0x000fe20000000000 */
[----:B----4-:R-:W-:Y:S06]  /*1050*/  BAR.SYNC.DEFER_BLOCKING 0x0 ;  /* 0x0000000000007b1d */ /* 0x010fec0000010000 */
[----:B------:R-:W-:Y:S02]  /*1060*/  BSSY.RECONVERGENT B2, `(.L_x_37) ;  /* 0x000000b000027945 */ /* 0x000fe40003800200 */
[----:B------:R-:W-:Y:S06]  /*1070*/  BAR.SYNC.DEFER_BLOCKING 0x0 ;  /* 0x0000000000007b1d */ /* 0x000fec0000010000 */
[----:B------:R4:W-:Y:S01]  /*1080*/  @!P0 STS [R3], RZ ;  /* 0x000000ff03008388 */ /* 0x0009e20000000800 */
[----:B------:R-:W-:Y:S01]  /*1090*/  NOP ;  /* 0x0000000000007918 */ /* 0x000fe20000000000 */
[----:B------:R-:W-:Y:S05]  /*10a0*/  @P3 BRA `(.L_x_38) ;  /* 0x0000000000183947 */ /* 0x000fea0003800000 */
[----:B---34-:R-:W3:Y:S01]  /*10b0*/  LDS R3, [UR8+0x8] ;  /* 0x00000808ff037984 */ /* 0x018ee20008000800 */
[----:B------:R-:W4:Y:S01]  /*10c0*/  LDC.64 R10, c[0x0][0x390] ;  /* 0x0000e400ff0a7b82 */ /* 0x000f220000000a00 */
[----:B--2---:R-:W-:Y:S02]  /*10d0*/  IMAD.MOV.U32 R6, RZ, RZ, 0x70 ;  /* 0x00000070ff067424 */ /* 0x004fe400078e00ff */
[----:B----4-:R2:W-:Y:S03]  /*10e0*/  STS.64 [UR8], R10 ;  /* 0x0000000aff007988 */ /* 0x0105e60008000a08 */
[----:B---3--:R-:W-:-:S05]  /*10f0*/  LOP3.LUT R3, R3, 0x10, R6, 0xd8, !PT ;  /* 0x0000001003037812 */ /* 0x008fca00078ed806 */
[----:B------:R2:W-:Y:S02]  /*1100*/  STS [UR8+0x8], R3 ;  /* 0x00000803ff007988 */ /* 0x0005e40008000808 */
.L_x_38:
[----:B--2---:R-:W-:Y:S05]  /*1110*/  BSYNC.RECONVERGENT B2 ;  /* 0x0000000000027941 */ /* 0x004fea0003800200 */
.L_x_37:
[----:B------:R-:W-:Y:S04]  /*1120*/  BSSY.RECONVERGENT B3, `(.L_x_39) ;  /* 0x0000033000037945 */ /* 0x000fe80003800200 */
[----:B------:R-:W-:Y:S04]  /*1130*/  BSSY.RELIABLE B2, `(.L_x_40) ;  /* 0x000002e000027945 */ /* 0x000fe80003800100 */
[----:B------:R-:W-:Y:S05]  /*1140*/  @P3 BRA `(.L_x_41) ;  /* 0x0000000000243947 */ /* 0x000fea0003800000 */
[----:B---34-:R-:W2:Y:S01]  /*1150*/  LDS R3, [UR8+0x34] ;  /* 0x00003408ff037984 */ /* 0x018ea20008000800 */
[----:B------:R-:W-:-:S05]  /*1160*/  IMAD.MOV.U32 R6, RZ, RZ, 0x3f000000 ;  /* 0x3f000000ff067424 */ /* 0x000fca00078e00ff */
[----:B--2---:R-:W-:-:S05]  /*1170*/  LOP3.LUT R3, R3, 0xff000000, R6, 0xb8, !PT ;  /* 0xff00000003037812 */ /* 0x004fca00078eb806 */
[----:B------:R2:W-:Y:S01]  /*1180*/  STS [UR8+0x34], R3 ;  /* 0x00003403ff007988 */ /* 0x0005e20008000808 */
[----:B------:R-:W-:Y:S05]  /*1190*/  @P3 BRA `(.L_x_42) ;  /* 0x0000000000183947 */ /* 0x000fea0003800000 */
[----:B--2---:R-:W2:Y:S01]  /*11a0*/  LDS R3, [UR8+0x38] ;  /* 0x00003808ff037984 */ /* 0x004ea20008000800 */
[----:B------:R-:W-:-:S05]  /*11b0*/  IMAD.MOV.U32 R6, RZ, RZ, 0x3f ;  /* 0x0000003fff067424 */ /* 0x000fca00078e00ff */
[----:B--2---:R-:W-:-:S05]  /*11c0*/  LOP3.LUT R3, R3, 0xff, R6, 0xb8, !PT ;  /* 0x000000ff03037812 */ /* 0x004fca00078eb806 */
[----:B------:R2:W-:Y:S02]  /*11d0*/  STS [UR8+0x38], R3 ;  /* 0x00003803ff007988 */ /* 0x0005e40008000808 */
.L_x_41:
[----:B------:R-:W-:Y:S05]  /*11e0*/  @P3 BRA `(.L_x_43) ;  /* 0x00000000000c3947 */ /* 0x000fea0003800000 */
[----:B------:R2:W-:Y:S02]  /*11f0*/  STS [UR8+0x20], R4 ;  /* 0x00002004ff007988 */ /* 0x0005e40008000808 */
.L_x_42:
[----:B------:R-:W-:Y:S05]  /*1200*/  @P3 BRA `(.L_x_44) ;  /* 0x0000000000243947 */ /* 0x000fea0003800000 */
[----:B------:R2:W-:Y:S02]  /*1210*/  STS [UR8+0x24], R2 ;  /* 0x00002402ff007988 */ /* 0x0005e40008000808 */
.L_x_43:
[----:B------:R-:W-:Y:S05]  /*1220*/  @P3 BRA `(.L_x_45) ;  /* 0x00000000002c3947 */ /* 0x000fea0003800000 */
[----:B--2---:R-:W2:Y:S01]  /*1230*/  LDS R2, [UR8+0x1c] ;  /* 0x00001c08ff027984 */ /* 0x004ea20008000800 */
[----:B------:R-:W3:Y:S02]  /*1240*/  LDC.64 R6, c[0x0][0x3b8] ;  /* 0x0000ee00ff067b82 */ /* 0x000ee40000000a00 */
[--C-:B---3-5:R-:W-:Y:S02]  /*1250*/  SHF.R.U32.HI R5, RZ, 0x4, R7.reuse ;  /* 0x00000004ff057819 */ /* 0x128fe40000011607 */
[----:B----4-:R-:W-:-:S05]  /*1260*/  SHF.R.U64 R3, R6, 0x4, R7 ;  /* 0x0000000406037819 */ /* 0x010fca0000001207 */
[----:B------:R3:W-:Y:S01]  /*1270*/  STS [UR8+0xc], R3 ;  /* 0x00000c03ff007988 */ /* 0x0007e20008000808 */
[----:B--2---:R-:W-:-:S05]  /*1280*/  LOP3.LUT R2, R2, 0xf, R5, 0xb8, !PT ;  /* 0x0000000f02027812 */ /* 0x004fca00078eb805 */
[----:B------:R3:W-:Y:S02]  /*1290*/  STS [UR8+0x1c], R2 ;  /* 0x00001c02ff007988 */ /* 0x0007e40008000808 */
.L_x_44:
[----:B------:R-:W-:Y:S05]  /*12a0*/  @P3 BRA `(.L_x_46) ;  /* 0x00000000001c3947 */ /* 0x000fea0003800000 */
[----:B---3--:R-:W3:Y:S02]  /*12b0*/  LDS R2, [UR8+0x34] ;  /* 0x00003408ff027984 */ /* 0x008ee40008000800 */
[----:B---3--:R-:W-:-:S05]  /*12c0*/  LOP3.LUT R2, R2, 0x7, RZ, 0xb8, !PT ;  /* 0x0000000702027812 */ /* 0x008fca00078eb8ff */
[----:B------:R3:W-:Y:S02]  /*12d0*/  STS [UR8+0x34], R2 ;  /* 0x00003402ff007988 */ /* 0x0007e40008000808 */
.L_x_45:
[----:B------:R-:W-:Y:S05]  /*12e0*/  @P3 BRA `(.L_x_47) ;  /* 0x00000000001c3947 */ /* 0x000fea0003800000 */
[----:B--23--:R-:W2:Y:S02]  /*12f0*/  LDS R2, [UR8+0x34] ;  /* 0x00003408ff027984 */ /* 0x00cea40008000800 */
[----:B--2---:R-:W-:-:S05]  /*1300*/  LOP3.LUT R2, R2, 0x38, RZ, 0xb8, !PT ;  /* 0x0000003802027812 */ /* 0x004fca00078eb8ff */
[----:B------:R2:W-:Y:S02]  /*1310*/  STS [UR8+0x34], R2 ;  /* 0x00003402ff007988 */ /* 0x0005e40008000808 */
.L_x_46:
[----:B------:R-:W-:Y:S05]  /*1320*/  @P3 BRA `(.L_x_48) ;  /* 0x00000000001c3947 */ /* 0x000fea0003800000 */
[----:B--23--:R-:W2:Y:S02]  /*1330*/  LDS R2, [UR8+0x8] ;  /* 0x00000808ff027984 */ /* 0x00cea40008000800 */
[----:B--2---:R-:W-:-:S05]  /*1340*/  LOP3.LUT R2, R2, 0x780, RZ, 0xb8, !PT ;  /* 0x0000078002027812 */ /* 0x004fca00078eb8ff */
[----:B------:R2:W-:Y:S02]  /*1350*/  STS [UR8+0x8], R2 ;  /* 0x00000802ff007988 */ /* 0x0005e40008000808 */
.L_x_47:
[----:B------:R-:W-:Y:S05]  /*1360*/  @P3 BRA `(.L_x_49) ;  /* 0x0000000000283947 */ /* 0x000fea0003800000 */
[----:B--23--:R-:W2:Y:S02]  /*1370*/  LDS R2, [UR8+0x8] ;  /* 0x00000808ff027984 */ /* 0x00cea40008000800 */
[----:B--2---:R-:W-:-:S05]  /*1380*/  LOP3.LUT R2, R2, 0x1800, RZ, 0xb8, !PT ;  /* 0x0000180002027812 */ /* 0x004fca00078eb8ff */
[----:B------:R2:W-:Y:S02]  /*1390*/  STS [UR8+0x8], R2 ;  /* 0x00000802ff007988 */ /* 0x0005e40008000808 */
.L_x_48:
[----:B------:R-:W-:Y:S05]  /*13a0*/  @P3 BREAK.RELIABLE B2 ;  /* 0x0000000000023942 */ /* 0x000fea0003800100 */
[----:B------:R-:W-:Y:S05]  /*13b0*/  @P3 BRA `(.L_x_50) ;  /* 0x0000000000243947 */ /* 0x000fea0003800000 */
[----:B--23--:R-:W2:Y:S01]  /*13c0*/  LDS R2, [UR8+0x8] ;  /* 0x00000808ff027984 */ /* 0x00cea20008000800 */
[----:B----4-:R-:W-:-:S05]  /*13d0*/  IMAD.MOV.U32 R3, RZ, RZ, 0x6000 ;  /* 0x00006000ff037424 */ /* 0x010fca00078e00ff */
[----:B--2---:R-:W-:-:S04]  /*13e0*/  LOP3.LUT R2, R2, 0x4000, R3, 0xd8, !PT ;  /* 0x0000400002027812 */ /* 0x004fc800078ed803 */
[----:B------:R-:W-:-:S05]  /*13f0*/  LOP3.LUT R2, R2, 0x400000, RZ, 0xb8, !PT ;  /* 0x0040000002027812 */ /* 0x000fca00078eb8ff */
[----:B------:R2:W-:Y:S02]  /*1400*/  STS [UR8+0x8], R2 ;  /* 0x00000802ff007988 */ /* 0x0005e40008000808 */
.L_x_49:
[----:B------:R-:W-:Y:S05]  /*1410*/  BSYNC.RELIABLE B2 ;  /* 0x0000000000027941 */ /* 0x000fea0003800100 */
.L_x_40:
[----:B--23--:R-:W2:Y:S02]  /*1420*/  @!P3 LDS R2, [UR8+0x8] ;  /* 0x00000808ff02b984 */ /* 0x00cea40008000800 */
[----:B--2---:R-:W-:-:S05]  /*1430*/  @!P3 LOP3.LUT R2, R2, 0x8000, RZ, 0xb8, !PT ;  /* 0x000080000202b812 */ /* 0x004fca00078eb8ff */
[----:B------:R2:W-:Y:S02]  /*1440*/  @!P3 STS [UR8+0x8], R2 ;  /* 0x00000802ff00b988 */ /* 0x0005e40008000808 */
.L_x_50:
[----:B------:R-:W-:Y:S05]  /*1450*/  BSYNC.RECONVERGENT B3 ;  /* 0x0000000000037941 */ /* 0x000fea0003800200 */
.L_x_39:
[----:B------:R-:W-:Y:S05]  /*1460*/  WARPSYNC.ALL ;  /* 0x0000000000007948 */ /* 0x000fea0003800000 */
[----:B------:R-:W-:Y:S01]  /*1470*/  NOP ;  /* 0x0000000000007918 */ /* 0x000fe20000000000 */
[----:B------:R-:W-:-:S04]  /*1480*/  UIADD3 UR4, UPT, UPT, UR4, 0x100, URZ ;  /* 0x0000010004047890 */ /* 0x000fc8000fffe0ff */
[----:B------:R-:W-:-:S04]  /*1490*/  UIADD3 UR14, UP0, UPT, UR4, UR14, URZ ;  /* 0x0000000e040e7290 */ /* 0x000fc8000ff1e0ff */
[----:B------:R-:W-:Y:S01]  /*14a0*/  ULEA.HI.X.SX32 UR15, UR4, UR15, 0x1, UP0 ;  /* 0x0000000f040f7291 */ /* 0x000fe200080f0eff */
[----:B------:R-:W-:Y:S11]  /*14b0*/  @P0 BRA `(.L_x_51) ;  /* 0x0000000000300947 */ /* 0x000ff60003800000 */
[----:B--23--:R-:W2:Y:S01]  /*14c0*/  S2R R2, SR_LANEID ;  /* 0x0000000000027919 */ /* 0x00cea20000000000 */
[----:B------:R-:W-:Y:S05]  /*14d0*/  WARPSYNC.ALL ;  /* 0x0000000000007948 */ /* 0x000fea0003800000 */
[----:B------:R-:W-:Y:S01]  /*14e0*/  NOP ;  /* 0x0000000000007918 */ /* 0x000fe20000000000 */
[----:B--2---:R-:W-:-:S05]  /*14f0*/  IMAD.SHL.U32 R4, R2, 0x4, RZ ;  /* 0x0000000402047824 */ /* 0x004fca00078e00ff */
[----:B-----5:R-:W2:Y:S01]  /*1500*/  LDS R5, [R4+UR8] ;  /* 0x0000000804057984 */ /* 0x020ea20008000800 */
[----:B------:R-:W-:-:S05]  /*1510*/  IADD3 R2, P1, PT, R4, UR14, RZ ;  /* 0x0000000e04027c10 */ /* 0x000fca000ff3e0ff */
[----:B----4-:R-:W-:-:S05]  /*1520*/  IMAD.X R3, RZ, RZ, UR15, P1 ;  /* 0x0000000fff037e24 */ /* 0x010fca00088e06ff */
[----:B--2---:R2:W3:Y:S01]  /*1530*/  ATOMG.E.EXCH.STRONG.GPU PT, RZ, [R2], R5 ;  /* 0x0000000502ff73a8 */ /* 0x0044e200041ee100 */
[----:B------:R-:W-:-:S04]  /*1540*/  DEPBAR {5,4,3,2,1,0} ;  /* 0x0000003f0000791a */ /* 0x000fc80000000000 */
[----:B------:R-:W4:Y:S02]  /*1550*/  CCTL.E.C.LDCU.IV.DEEP [UR14] ;  /* 0x000000000e007540 */ /* 0x000f240009c08000 */
[----:B----4-:R2:W-:Y:S01]  /*1560*/  UTMACCTL.IV [UR14] ;  /* 0x000000000e0079b9 */ /* 0x0105e20008000000 */
[----:B------:R-:W-:Y:S01]  /*1570*/  NOP ;  /* 0x0000000000007918 */ /* 0x000fe20000000000 */
.L_x_51:
[----:B------:R-:W-:Y:S05]  /*1580*/  @P0 BRA `(.L_x_52) ;  /* 0x00000000000c0947 */ /* 0x000fea0003800000 */
[----:B------:R0:W-:Y:S01]  /*1590*/  UTMACMDFLUSH ;  /* 0x00000000000079b7 */ /* 0x0001e20000000000 */
[----:B------:R-:W-:Y:S05]  /*15a0*/  @P0 BRA `(.L_x_52) ;  /* 0x0000000000040947 */ /* 0x000fea0003800000 */
[----:B------:R-:W-:-:S04]  /*15b0*/  DEPBAR.LE SB0, 0x0 ;  /* 0x000080000000791a */ /* 0x000fc80000000000 */
.L_x_52:
[----:B------:R-:W-:Y:S05]  /*15c0*/  WARPSYNC.ALL ;  /* 0x0000000000007948 */ /* 0x000fea0003800000 */
[----:B------:R-:W-:Y:S01]  /*15d0*/  NOP ;  /* 0x0000000000007918 */ /* 0x000fe20000000000 */
[----:B---3--:R-:W-:Y:S01]  /*15e0*/  BAR.SYNC.DEFER_BLOCKING 0x0 ;  /* 0x0000000000007b1d */ /* 0x008fe20000010000 */
[----:B------:R-:W-:Y:S01]  /*15f0*/  ISETP.GE.AND P0, PT, R8, 0x1, PT ;  /* 0x000000010800780c */ /* 0x000fe20003f06270 */
[----:B------:R-:W-:Y:S01]  /*1600*/  USHF.L.U32 UR11, UR11, 0x6, URZ ;  /* 0x000000060b0b7899 */ /* 0x000fe200080006ff */
[----:B--2---:R-:W-:Y:S01]  /*1610*/  SHF.R.U32.HI R2, RZ, 0x5, R0 ;  /* 0x00000005ff027819 */ /* 0x004fe20000011600 */
[----:B------:R-:W-:-:S02]  /*1620*/  USHF.L.U32 UR30, UR9, 0x6, URZ ;  /* 0x00000006091e7899 */ /* 0x000fc400080006ff */
[----:B------:R-:W-:Y:S01]  /*1630*/  VOTEU.ALL UP0, P3 ;  /* 0x0000000000ff7886 */ /* 0x000fe20001800000 */
[----:B------:R-:W-:Y:S01]  /*1640*/  UMOV UR4, 0x1 ;  /* 0x0000000100047882 */ /* 0x000fe20000000000 */
[----:B------:R-:W-:Y:S01]  /*1650*/  VOTEU.ALL UP1, P3 ;  /* 0x0000000000ff7886 */ /* 0x000fe20001820000 */
[----:B------:R-:W-:Y:S02]  /*1660*/  R2UR UR24, R2 ;  /* 0x00000000021872ca */ /* 0x000fe400000e0000 */
[----:B------:R-:W-:-:S04]  /*1670*/  @!UP0 UIADD3 UR16, UPT, UPT, -UR4, 0x100000, URZ ;  /* 0x0010000004108890 */ /* 0x000fc8000fffe1ff */
[----:B------:R-:W-:Y:S02]  /*1680*/  @!UP0 USHF.L.U32 UR17, UR16, 0xb, URZ ;  /* 0x0000000b10118899 */ /* 0x000fe400080006ff */
[----:B------:R-:W-:Y:S02]  /*1690*/  @!UP0 USHF.L.U32 UR16, UR16, 0x1, URZ ;  /* 0x0000000110108899 */ /* 0x000fe400080006ff */
[----:B------:R-:W-:-:S04]  /*16a0*/  @!UP0 UIADD3 UR4, UPT, UPT, -UR4, 0x100000, URZ ;  /* 0x0010000004048890 */ /* 0x000fc8000fffe1ff */
[----:B------:R-:W-:Y:S02]  /*16b0*/  @!UP0 USHF.L.U32 UR5, UR4, 0xb, URZ ;  /* 0x0000000b04058899 */ /* 0x000fe400080006ff */
[----:B------:R-:W-:Y:S01]  /*16c0*/  @!UP0 USHF.L.U32 UR4, UR4, 0x1, URZ ;  /* 0x0000000104048899 */ /* 0x000fe200080006ff */
[----:B------:R-:W-:Y:S01]  /*16d0*/  VOTEU.ALL UP0, P3 ;  /* 0x0000000000ff7886 */ /* 0x000fe20001800000 */
[----:B------:R-:W2:Y:S04]  /*16e0*/  FENCE.VIEW.ASYNC.S ;  /* 0x00000000000073c6 */ /* 0x000ea80000000000 */
[----:B--2---:R2:W3:Y:S06]  /*16f0*/  @!UP0 SYNCS.EXCH.64 URZ, [UR8+0x4000], UR16 ;  /* 0x0040001008ff85b2 */ /* 0x0044ec0008000100 */
[----:B------:R2:W4:Y:S01]  /*1700*/  @!UP1 SYNCS.EXCH.64 URZ, [UR8+0x4010], UR4 ;  /* 0x0040100408ff95b2 */ /* 0x0005220008000100 */
[----:B------:R-:W-:Y:S05]  /*1710*/  @!P0 BRA `(.L_x_53) ;  /* 0x0000000400f08947 */ /* 0x000fea0003800000 */
[----:B---34-:R-:W-:Y:S01]  /*1720*/  BAR.SYNC.DEFER_BLOCKING 0x0 ;  /* 0x0000000000007b1d */ /* 0x018fe20000010000 */
[----:B------:R-:W-:Y:S01]  /*1730*/  @!P3 IMAD.MOV.U32 R2, RZ, RZ, 0x4000 ;  /* 0x00004000ff02b424 */ /* 0x000fe200078e00ff */
[----:B------:R-:W-:Y:S02]  /*1740*/  ELECT P1, URZ, PT ;  /* 0x0000000000ff782f */ /* 0x000fe40003820000 */
[----:B------:R-:W-:Y:S02]  /*1750*/  ELECT P0, URZ, PT ;  /* 0x0000000000ff782f */ /* 0x000fe40003800000 */
[C---:B------:R-:W-:Y:S01]  /*1760*/  ISETP.LT.U32.AND P1, PT, R36.reuse, 0x20, P1 ;  /* 0x000000202400780c */ /* 0x040fe20000f21070 */
[----:B------:R-:W-:Y:S01]  /*1770*/  UIADD3 UR28, UPT, UPT, UR8, 0x2000, URZ ;  /* 0x00002000081c7890 */ /* 0x000fe2000fffe0ff */
[----:B------:R-:W-:Y:S01]  /*1780*/  ISETP.LT.U32.AND P0, PT, R36, 0x20, P0 ;  /* 0x000000202400780c */ /* 0x000fe20000701070 */
[----:B--2---:R-:W-:Y:S02]  /*1790*/  USHF.R.U32.HI UR16, URZ, 0x4, UR8 ;  /* 0x00000004ff107899 */ /* 0x004fe40008011608 */
[----:B------:R-:W-:-:S02]  /*17a0*/  USHF.R.U32.HI UR18, URZ, 0x4, UR28 ;  /* 0x00000004ff127899 */ /* 0x000fc4000801161c */
[----:B------:R-:W-:Y:S02]  /*17b0*/  USGXT.U32 UR16, UR16, 0xe ;  /* 0x0000000e1010789a */ /* 0x000fe40008000000 */
[----:B------:R-:W-:Y:S01]  /*17c0*/  USGXT.U32 UR18, UR18, 0xe ;  /* 0x0000000e1212789a */ /* 0x000fe20008000000 */
[----:B------:R-:W-:Y:S01]  /*17d0*/  UMOV UR4, URZ ;  /* 0x000000ff00047c82 */ /* 0x000fe20008000000 */
[----:B------:R-:W-:Y:S02]  /*17e0*/  UMOV UR17, 0x40004040 ;  /* 0x4000404000117882 */ /* 0x000fe40000000000 */
[----:B------:R-:W-:Y:S01]  /*17f0*/  VOTEU.ANY UP0, P1 ;  /* 0x0000000000ff7886 */ /* 0x000fe20000800100 */
[----:B------:R-:W-:Y:S01]  /*1800*/  VOTEU.ANY UP2, P1 ;  /* 0x0000000000ff7886 */ /* 0x000fe20000840100 */
[----:B------:R-:W-:Y:S01]  /*1810*/  VOTEU.ANY UP1, P0 ;  /* 0x0000000000ff7886 */ /* 0x000fe20000020100 */
[----:B------:R-:W-:Y:S01]  /*1820*/  VOTEU.ANY UP3, P0 ;  /* 0x0000000000ff7886 */ /* 0x000fe20000060100 */
[----:B------:R-:W-:Y:S01]  /*1830*/  UMOV UR19, 0x80004020 ;  /* 0x8000402000137882 */ /* 0x000fe20000000000 */
[----:B------:R2:W-:Y:S01]  /*1840*/  @!P3 SYNCS.ARRIVE.TRANS64 RZ, [UR8+0x4000], R2 ;  /* 0x00400002ffffb9a7 */ /* 0x0005e20008000008 */
[----:B------:R3:W-:Y:S06]  /*1850*/  MEMBAR.ALL.CTA ;  /* 0x0000000000007992 */ /* 0x0007ec0000008000 */
[----:B---3--:R-:W3:Y:S01]  /*1860*/  FENCE.VIEW.ASYNC.S ;  /* 0x00000000000073c6 */ /* 0x008ee20000000000 */
[----:B------:R-:W-:Y:S01]  /*1870*/  @UP0 UIADD3 UR9, UPT, UPT, UR8, 0x4000, URZ ;  /* 0x0000400008090890 */ /* 0x000fe2000fffe0ff */
[----:B------:R-:W-:Y:S01]  /*1880*/  @UP0 UMOV UR10, URZ ;  /* 0x000000ff000a0c82 */ /* 0x000fe20008000000 */
[----:B------:R-:W-:Y:S01]  /*1890*/  @UP1 UIADD3 UR29, UPT, UPT, UR8, 0x4000, URZ ;  /* 0x00004000081d1890 */ /* 0x000fe2000fffe0ff */
[----:B------:R-:W-:Y:S01]  /*18a0*/  @UP1 UMOV UR31, URZ ;  /* 0x000000ff001f1c82 */ /* 0x000fe20008000000 */
[----:B------:R-:W-:-:S02]  /*18b0*/  UIADD3 UR20, UP0, UPT, UR16, 0x2, URZ ;  /* 0x0000000210147890 */ /* 0x000fc4000ff1e0ff */
[----:B------:R-:W-:Y:S02]  /*18c0*/  UIADD3 UR22, UP1, UPT, UR18, 0x80, URZ ;  /* 0x0000008012167890 */ /* 0x000fe4000ff3e0ff */
[----:B------:R-:W-:Y:S02]  /*18d0*/  UIADD3.X UR21, UPT, UPT, UR4, 0x40004040, URZ, UP0, !UPT ;  /* 0x4000404004157890 */ /* 0x000fe400087fe4ff */
[----:B------:R-:W-:Y:S02]  /*18e0*/  UIADD3.X UR23, UPT, UPT, UR4, -0x7fffbfe0, URZ, UP1, !UPT ;  /* 0x8000402004177890 */ /* 0x000fe40008ffe4ff */
[----:B------:R-:W-:Y:S02]  /*18f0*/  UIADD3.64 UR26, UPT, UPT, UR20, 0x2, URZ ;  /* 0x00000002141a7897 */ /* 0x000fe4000fffe0ff */
[----:B------:R-:W-:Y:S02]  /*1900*/  UIADD3.64 UR34, UPT, UPT, UR20, 0x4, URZ ;  /* 0x0000000414227897 */ /* 0x000fe4000fffe0ff */
[----:B------:R-:W-:-:S02]  /*1910*/  UIADD3.64 UR32, UPT, UPT, UR22, 0x80, URZ ;  /* 0x0000008016207897 */ /* 0x000fc4000fffe0ff */
[----:B------:R-:W-:Y:S02]  /*1920*/  UIADD3.64 UR36, UPT, UPT, UR22, 0x100, URZ ;  /* 0x0000010016247897 */ /* 0x000fe4000fffe0ff */
[----:B------:R-:W-:Y:S01]  /*1930*/  UISETP.NE.U32.AND UP0, UPT, UR24, URZ, UPT ;  /* 0x000000ff1800728c */ /* 0x000fe2000bf05070 */
[----:B---3--:R-:W-:Y:S06]  /*1940*/  BAR.SYNC.DEFER_BLOCKING 0x0 ;  /* 0x0000000000007b1d */ /* 0x008fec0000010000 */
[----:B------:R2:W-:Y:S02]  /*1950*/  @UP2 UTMALDG.2D [UR8], [UR6] ;  /* 0x00000008060025b4 */ /* 0x0005e40008008000 */
[----:B------:R-:W-:Y:S06]  /*1960*/  BAR.SYNC.DEFER_BLOCKING 0x0 ;  /* 0x0000000000007b1d */ /* 0x000fec0000010000 */
[----:B------:R2:W-:Y:S02]  /*1970*/  @UP3 UTMALDG.2D [UR28], [UR12] ;  /* 0x0000001c0c0035b4 */ /* 0x0005e40008008000 */
[----:B------:R-:W-:Y:S06]  /*1980*/  BAR.SYNC.DEFER_BLOCKING 0x0 ;  /* 0x0000000000007b1d */ /* 0x000fec0000010000 */
[----:B------:R-:W3:Y:S02]  /*1990*/  SYNCS.PHASECHK.TRANS64.TRYWAIT P0, [UR8+0x4000], RZ ;  /* 0x004000ffff0075a7 */ /* 0x000ee40008001108 */
[----:B--23--:R-:W-:Y:S05]  /*19a0*/  @!P0 BRA `(.L_x_54) ;  /* 0x0000000800cc8947 */ /* 0x00cfea0003800000 */
.L_x_66:
[----:B------:R-:W-:Y:S05]  /*19b0*/  BRA.U UP0, `(.L_x_55) ;  /* 0x0000000100347547 */ /* 0x000fea000b800000 */
[----:B------:R-:W-:Y:S01]  /*19c0*/  UMOV UR4, 0x0 ;  /* 0x0000000000047882 */ /* 0x000fe20000000000 */
[----:B------:R-:W-:Y:S01]  /*19d0*/  UMOV UR5, 0x4110010 ;  /* 0x0411001000057882 */ /* 0x000fe20000000000 */
[----:B------:R-:W-:Y:S01]  /*19e0*/  UMOV UR28, 0x0 ;  /* 0x00000000001c7882 */ /* 0x000fe20000000000 */
[----:B------:R-:W-:Y:S01]  /*19f0*/  UMOV UR29, 0x4110010 ;  /* 0x04110010001d7882 */ /* 0x000fe20000000000 */
[----:B------:R-:W-:Y:S01]  /*1a00*/  UMOV UR38, 0x0 ;  /* 0x0000000000267882 */ /* 0x000fe20000000000 */
[----:B------:R-:W-:Y:S01]  /*1a10*/  UMOV UR39, 0x4110010 ;  /* 0x0411001000277882 */ /* 0x000fe20000000000 */
[----:B------:R2:W-:Y:S01]  /*1a20*/  UTCQMMA gdesc[UR16], gdesc[UR18], tmem[UR25], tmem[UR4], idesc[UR5], !UPT ;  /* 0x00ff0412100075ea */ /* 0x0005e2000f800319 */
[----:B------:R-:W-:Y:S01]  /*1a30*/  UMOV UR40, 0x0 ;  /* 0x0000000000287882 */ /* 0x000fe20000000000 */
[----:B------:R-:W-:Y:S01]  /*1a40*/  UMOV UR41, 0x4110010 ;  /* 0x0411001000297882 */ /* 0x000fe20000000000 */
[----:B------:R2:W-:Y:S01]  /*1a50*/  UTCQMMA gdesc[UR20], gdesc[UR22], tmem[UR25], tmem[UR28], idesc[UR29], UPT ;  /* 0x00ff1c16140075ea */ /* 0x0005e2000b800319 */
[----:B------:R2:W-:Y:S01]  /*1a60*/  UTCQMMA gdesc[UR26], gdesc[UR32], tmem[UR25], tmem[UR38], idesc[UR39], UPT ;  /* 0x00ff26201a0075ea */ /* 0x0005e2000b800319 */
[----:B------:R2:W-:Y:S01]  /*1a70*/  UTCQMMA gdesc[UR34], gdesc[UR36], tmem[UR25], tmem[UR40], idesc[UR41], UPT ;  /* 0x00ff2824220075ea */ /* 0x0005e2000b800319 */
[----:B------:R-:W-:Y:S01]  /*1a80*/  NOP ;  /* 0x0000000000007918 */ /* 0x000fe20000000000 */
.L_x_55:
[----:B------:R-:W-:Y:S01]  /*1a90*/  ELECT P0, URZ, PT ;  /* 0x0000000000ff782f */ /* 0x000fe20003800000 */
[----:B--2---:R-:W-:-:S03]  /*1aa0*/  UIADD3 UR4, UPT, UPT, UR8, 0x4010, URZ ;  /* 0x0000401008047890 */ /* 0x004fc6000fffe0ff */
[----:B------:R-:W-:Y:S01]  /*1ab0*/  ISETP.LT.U32.AND P0, PT, R36, 0x20, P0 ;  /* 0x000000202400780c */ /* 0x000fe20000701070 */
[----:B------:R-:W-:-:S12]  /*1ac0*/  UMOV UR5, URZ ;  /* 0x000000ff00057c82 */ /* 0x000fd80008000000 */
[----:B------:R-:W-:Y:S01]  /*1ad0*/  VOTEU.ANY UP0, P0 ;  /* 0x0000000000ff7886 */ /* 0x000fe20000000100 */
[----:B------:R-:W-:Y:S01]  /*1ae0*/  VOTEU.ANY UP1, P0 ;  /* 0x0000000000ff7886 */ /* 0x000fe20000020100 */
[----:B------:R-:W-:-:S03]  /*1af0*/  ISETP.GE.U32.AND P0, PT, R8, 0x81, PT ;  /* 0x000000810800780c */ /* 0x000fc60003f06070 */
[----:B------:R-:W-:Y:S02]  /*1b00*/  @UP0 UMOV UR9, UR4 ;  /* 0x0000000400090c82 */ /* 0x000fe40008000000 */
[----:B------:R2:W-:Y:S01]  /*1b10*/  @UP1 UTCBAR [UR9], URZ ;  /* 0x000000ff090013e9 */ /* 0x0005e200080000ff */
[----:B------:R-:W-:Y:S06]  /*1b20*/  BAR.SYNC.DEFER_BLOCKING 0x0 ;  /* 0x0000000000007b1d */ /* 0x000fec0000010000 */
[----:B------:R-:W3:Y:S02]  /*1b30*/  SYNCS.PHASECHK.TRANS64.TRYWAIT P1, [UR8+0x4010], RZ ;  /* 0x004010ffff0075a7 */ /* 0x000ee40008021108 */
[----:B--23--:R-:W-:Y:S05]  /*1b40*/  @!P1 BRA `(.L_x_56) ;  /* 0x0000000800709947 */ /* 0x00cfea0003800000 */
.L_x_67:
[----:B------:R-:W-:Y:S05]  /*1b50*/  @!P0 BRA `(.L_x_53) ;  /* 0x0000000000e08947 */ /* 0x000fea0003800000 */
[----:B------:R-:W-:Y:S01]  /*1b60*/  IMAD.MOV.U32 R2, RZ, RZ, 0x1 ;  /* 0x00000001ff027424 */ /* 0x000fe200078e00ff */
[----:B------:R-:W2:Y:S01]  /*1b70*/  LDCU UR44, c[0x0][0x3a0] ;  /* 0x00007400ff2c77ac */ /* 0x000ea20008000800 */
[----:B------:R-:W-:-:S05]  /*1b80*/  UMOV UR10, 0x80 ;  /* 0x00000080000a7882 */ /* 0x000fca0000000000 */
.L_x_60:
[----:B------:R-:W-:Y:S01]  /*1b90*/  BAR.SYNC.DEFER_BLOCKING 0x0 ;  /* 0x0000000000007b1d */ /* 0x000fe20000010000 */
[----:B------:R-:W-:Y:S01]  /*1ba0*/  @!P3 IMAD.MOV.U32 R3, RZ, RZ, 0x4000 ;  /* 0x00004000ff03b424 */ /* 0x000fe200078e00ff */
[----:B------:R-:W-:Y:S02]  /*1bb0*/  ELECT P1, URZ, PT ;  /* 0x0000000000ff782f */ /* 0x000fe40003820000 */
[----:B------:R-:W-:Y:S02]  /*1bc0*/  ELECT P0, URZ, PT ;  /* 0x0000000000ff782f */ /* 0x000fe40003800000 */
[C---:B------:R-:W-:Y:S01]  /*1bd0*/  ISETP.LT.U32.AND P1, PT, R36.reuse, 0x20, P1 ;  /* 0x000000202400780c */ /* 0x040fe20000f21070 */
[----:B------:R-:W-:Y:S01]  /*1be0*/  UMOV UR31, UR10 ;  /* 0x0000000a001f7c82 */ /* 0x000fe20008000000 */
[----:B------:R-:W-:-:S11]  /*1bf0*/  ISETP.LT.U32.AND P0, PT, R36, 0x20, P0 ;  /* 0x000000202400780c */ /* 0x000fd60000701070 */
[----:B------:R-:W-:Y:S02]  /*1c00*/  VOTEU.ANY UP0, P1 ;  /* 0x0000000000ff7886 */ /* 0x000fe40000800100 */
[----:B------:R-:W-:Y:S01]  /*1c10*/  VOTEU.ANY UP1, P0 ;  /* 0x0000000000ff7886 */ /* 0x000fe20000020100 */
[----:B------:R3:W-:Y:S01]  /*1c20*/  @!P3 SYNCS.ARRIVE.TRANS64 RZ, [UR8+0x4000], R3 ;  /* 0x00400003ffffb9a7 */ /* 0x0007e20008000008 */
[----:B------:R4:W-:Y:S06]  /*1c30*/  MEMBAR.ALL.CTA ;  /* 0x0000000000007992 */ /* 0x0009ec0000008000 */
[----:B----4-:R-:W4:Y:S01]  /*1c40*/  FENCE.VIEW.ASYNC.S ;  /* 0x00000000000073c6 */ /* 0x010f220000000000 */
[----:B------:R-:W-:Y:S01]  /*1c50*/  @UP0 UIADD3 UR9, UPT, UPT, UR8, 0x4000, URZ ;  /* 0x0000400008090890 */ /* 0x000fe2000fffe0ff */
[----:B----4-:R-:W-:Y:S01]  /*1c60*/  VOTEU.ANY UP0, P1 ;  /* 0x0000000000ff7886 */ /* 0x010fe20000800100 */
[----:B------:R-:W-:-:S02]  /*1c70*/  @UP1 UIADD3 UR28, UPT, UPT, UR8, 0x2000, URZ ;  /* 0x00002000081c1890 */ /* 0x000fc4000fffe0ff */
[----:B------:R-:W-:Y:S01]  /*1c80*/  @UP1 UIADD3 UR29, UPT, UPT, UR8, 0x4000, URZ ;  /* 0x00004000081d1890 */ /* 0x000fe2000fffe0ff */
[----:B---3--:R-:W-:Y:S01]  /*1c90*/  IMAD.U32 R3, R2, -0x80000000, RZ ;  /* 0x8000000002037824 */ /* 0x008fe200078e00ff */
[----:B------:R-:W-:Y:S01]  /*1ca0*/  VOTEU.ANY UP1, P0 ;  /* 0x0000000000ff7886 */ /* 0x000fe20000020100 */
[----:B------:R-:W-:Y:S06]  /*1cb0*/  BAR.SYNC.DEFER_BLOCKING 0x0 ;  /* 0x0000000000007b1d */ /* 0x000fec0000010000 */
[----:B------:R3:W-:Y:S01]  /*1cc0*/  @UP0 UTMALDG.2D [UR8], [UR6] ;  /* 0x00000008060005b4 */ /* 0x0007e20008008000 */
[----:B------:R-:W-:Y:S01]  /*1cd0*/  UISETP.NE.U32.AND UP0, UPT, UR24, URZ, UPT ;  /* 0x000000ff1800728c */ /* 0x000fe2000bf05070 */
[----:B------:R-:W-:Y:S06]  /*1ce0*/  BAR.SYNC.DEFER_BLOCKING 0x0 ;  /* 0x0000000000007b1d */ /* 0x000fec0000010000 */
[----:B------:R3:W-:Y:S02]  /*1cf0*/  @UP1 UTMALDG.2D [UR28], [UR12] ;  /* 0x0000001c0c0015b4 */ /* 0x0007e40008008000 */
[----:B------:R-:W-:Y:S06]  /*1d00*/  BAR.SYNC.DEFER_BLOCKING 0x0 ;  /* 0x0000000000007b1d */ /* 0x000fec0000010000 */
[----:B------:R-:W4:Y:S02]  /*1d10*/  SYNCS.PHASECHK.TRANS64.TRYWAIT P0, [UR8+0x4000], R3 ;  /* 0x00400003ff0075a7 */ /* 0x000f240008001108 */
[----:B---34-:R-:W-:Y:S05]  /*1d20*/  @!P0 BRA `(.L_x_57) ;  /* 0x0000000800048947 */ /* 0x018fea0003800000 */
.L_x_68:
[----:B------:R-:W-:Y:S05]  /*1d30*/  BRA.U UP0, `(.L_x_58) ;  /* 0x0000000100347547 */ /* 0x000fea000b800000 */
[----:B------:R-:W-:Y:S01]  /*1d40*/  UMOV UR28, 0x0 ;  /* 0x00000000001c7882 */ /* 0x000fe20000000000 */
[----:B------:R-:W-:Y:S01]  /*1d50*/  UMOV UR29, 0x4110010 ;  /* 0x04110010001d7882 */ /* 0x000fe20000000000 */
[----:B------:R-:W-:Y:S01]  /*1d60*/  UMOV UR38, 0x0 ;  /* 0x0000000000267882 */ /* 0x000fe20000000000 */
[----:B------:R-:W-:Y:S01]  /*1d70*/  UMOV UR39, 0x4110010 ;  /* 0x0411001000277882 */ /* 0x000fe20000000000 */
[----:B------:R-:W-:Y:S01]  /*1d80*/  UMOV UR40, 0x0 ;  /* 0x0000000000287882 */ /* 0x000fe20000000000 */
[----:B------:R-:W-:Y:S01]  /*1d90*/  UMOV UR41, 0x4110010 ;  /* 0x0411001000297882 */ /* 0x000fe20000000000 */
[----:B------:R3:W-:Y:S01]  /*1da0*/  UTCQMMA gdesc[UR16], gdesc[UR18], tmem[UR25], tmem[UR28], idesc[UR29], UPT ;  /* 0x00ff1c12100075ea */ /* 0x0007e2000b800319 */
[----:B------:R-:W-:Y:S01]  /*1db0*/  UMOV UR42, 0x0 ;  /* 0x00000000002a7882 */ /* 0x000fe20000000000 */
[----:B------:R-:W-:Y:S01]  /*1dc0*/  UMOV UR43, 0x4110010 ;  /* 0x04110010002b7882 */ /* 0x000fe20000000000 */
[----:B------:R3:W-:Y:S01]  /*1dd0*/  UTCQMMA gdesc[UR20], gdesc[UR22], tmem[UR25], tmem[UR38], idesc[UR39], UPT ;  /* 0x00ff2616140075ea */ /* 0x0007e2000b800319 */
[----:B------:R3:W-:Y:S01]  /*1de0*/  UTCQMMA gdesc[UR26], gdesc[UR32], tmem[UR25], tmem[UR40], idesc[UR41], UPT ;  /* 0x00ff28201a0075ea */ /* 0x0007e2000b800319 */
[----:B------:R3:W-:Y:S01]  /*1df0*/  UTCQMMA gdesc[UR34], gdesc[UR36], tmem[UR25], tmem[UR42], idesc[UR43], UPT ;  /* 0x00ff2a24220075ea */ /* 0x0007e2000b800319 */
[----:B------:R-:W-:Y:S01]  /*1e00*/  NOP ;  /* 0x0000000000007918 */ /* 0x000fe20000000000 */
.L_x_58:
[----:B------:R-:W-:-:S04]  /*1e10*/  ELECT P0, URZ, PT ;  /* 0x0000000000ff782f */ /* 0x000fc80003800000 */
[----:B------:R-:W-:-:S13]  /*1e20*/  ISETP.LT.U32.AND P0, PT, R36, 0x20, P0 ;  /* 0x000000202400780c */ /* 0x000fda0000701070 */
[----:B------:R-:W-:Y:S01]  /*1e30*/  VOTEU.ANY UP0, P0 ;  /* 0x0000000000ff7886 */ /* 0x000fe20000000100 */
[----:B------:R-:W-:-:S04]  /*1e40*/  VOTEU.ANY UP1, P0 ;  /* 0x0000000000ff7886 */ /* 0x000fc80000020100 */
[----:B------:R-:W-:Y:S02]  /*1e50*/  @UP0 UMOV UR9, UR4 ;  /* 0x0000000400090c82 */ /* 0x000fe40008000000 */
[----:B------:R4:W-:Y:S01]  /*1e60*/  @UP1 UTCBAR [UR9], URZ ;  /* 0x000000ff090013e9 */ /* 0x0009e200080000ff */
[----:B------:R-:W-:Y:S06]  /*1e70*/  BAR.SYNC.DEFER_BLOCKING 0x0 ;  /* 0x0000000000007b1d */ /* 0x000fec0000010000 */
[----:B------:R-:W3:Y:S02]  /*1e80*/  SYNCS.PHASECHK.TRANS64.TRYWAIT P0, [UR8+0x4010], R3 ;  /* 0x00401003ff0075a7 */ /* 0x000ee40008001108 */
[----:B---34-:R-:W-:Y:S05]  /*1e90*/  @!P0 BRA `(.L_x_59) ;  /* 0x0000000400b48947 */ /* 0x018fea0003800000 */
.L_x_69:
[----:B------:R-:W-:Y:S01]  /*1ea0*/  UIADD3 UR10, UPT, UPT, UR10, 0x80, URZ ;  /* 0x000000800a0a7890 */ /* 0x000fe2000fffe0ff */
[----:B------:R-:W-:-:S03]  /*1eb0*/  LOP3.LUT R2, R2, 0x1, RZ, 0x3c, !PT ;  /* 0x0000000102027812 */ /* 0x000fc600078e3cff */
[----:B--2---:R-:W-:-:S09]  /*1ec0*/  UISETP.GE.AND UP0, UPT, UR10, UR44, UPT ;  /* 0x0000002c0a00728c */ /* 0x004fd2000bf06270 */
[----:B------:R-:W-:Y:S05]  /*1ed0*/  BRA.U !UP0, `(.L_x_60) ;  /* 0xfffffffd082c7547 */ /* 0x000fea000b83ffff */
.L_x_53:
[----:B---34-:R-:W-:Y:S01]  /*1ee0*/  BAR.SYNC.DEFER_BLOCKING 0x0 ;  /* 0x0000000000007b1d */ /* 0x018fe20000010000 */
[----:B------:R-:W-:-:S05]  /*1ef0*/  IMAD.SHL.U32 R2, R0, 0x20, RZ ;  /* 0x0000002000027824 */ /* 0x000fca00078e00ff */
[----:B------:R-:W-:Y:S04]  /*1f00*/  BSSY.RECONVERGENT B3, `(.L_x_61) ;  /* 0x0000004000037945 */ /* 0x000fe80003800200 */
[----:B------:R-:W-:Y:S05]  /*1f10*/  @P3 BRA `(.L_x_62) ;  /* 0x0000000000083947 */ /* 0x000fea0003800000 */
[----:B------:R-:W3:Y:S02]  /*1f20*/  SYNCS.CCTL.IV [UR8+0x4000] ;  /* 0x00400000ff0079b1 */ /* 0x000ee40008000008 */
[----:B---3--:R-:W3:Y:S02]  /*1f30*/  SYNCS.CCTL.IV [UR8+0x4010] ;  /* 0x00401000ff0079b1 */ /* 0x008ee40008000008 */
.L_x_62:
[----:B--2---:R-:W-:Y:S05]  /*1f40*/  BSYNC.RECONVERGENT B3 ;  /* 0x0000000000037941 */ /* 0x004fea0003800200 */
.L_x_61:
[----:B------:R-:W-:Y:S01]  /*1f50*/  USHF.L.U32 UR24, UR24, 0x15, URZ ;  /* 0x0000001518187899 */ /* 0x000fe200080006ff */
[----:B------:R-:W-:Y:S01]  /*1f60*/  IMAD.SHL.U32 R3, R0, 0x8, RZ ;  /* 0x0000000800037824 */ /* 0x000fe200078e00ff */
[----:B------:R-:W-:Y:S01]  /*1f70*/  LOP3.LUT R2, R2, 0xc00, RZ, 0xc0, !PT ;  /* 0x00000c0002027812 */ /* 0x000fe200078ec0ff */
[C---:B------:R-:W-:Y:S01]  /*1f80*/  IMAD.SHL.U32 R4, R0.reuse, 0x2, RZ ;  /* 0x0000000200047824 */ /* 0x040fe200078e00ff */
[----:B------:R-:W-:Y:S01]  /*1f90*/  ULOP3.LUT UR24, UR24, 0x600000, URZ, 0xc0, !UPT ;  /* 0x0060000018187892 */ /* 0x000fe2000f8ec0ff */
[----:B------:R-:W-:Y:S01]  /*1fa0*/  IMAD.SHL.U32 R0, R0, 0x40, RZ ;  /* 0x0000004000007824 */ /* 0x000fe200078e00ff */
[----:B------:R-:W-:Y:S02]  /*1fb0*/  LOP3.LUT R3, R2, 0x30, R3, 0xf8, !PT ;  /* 0x0000003002037812 */ /* 0x000fe400078ef803 */
[----:B------:R-:W-:Y:S01]  /*1fc0*/  ELECT P0, URZ, PT ;  /* 0x0000000000ff782f */ /* 0x000fe20003800000 */
[----:B------:R-:W-:Y:S01]  /*1fd0*/  UIADD3 UR24, UPT, UPT, UR25, UR24, URZ ;  /* 0x0000001819187290 */ /* 0x000fe2000fffe0ff */
[----:B------:R-:W-:Y:S01]  /*1fe0*/  LOP3.LUT R3, R3, 0x20, R4, 0x78, !PT ;  /* 0x0000002003037812 */ /* 0x000fe200078e7804 */
[----:B------:R-:W-:Y:S01]  /*1ff0*/  UMOV UR9, UR30 ;  /* 0x0000001e00097c82 */ /* 0x000fe20008000000 */
[----:B------:R-:W-:Y:S01]  /*2000*/  ISETP.LT.U32.AND P0, PT, R36, 0x20, P0 ;  /* 0x000000202400780c */ /* 0x000fe20000701070 */
[----:B------:R-:W-:Y:S01]  /*2010*/  UMOV UR10, UR11 ;  /* 0x0000000b000a7c82 */ /* 0x000fe20008000000 */
[----:B------:R-:W-:-:S04]  /*2020*/  LOP3.LUT R0, R3, 0x3c0, R0, 0xf8, !PT ;  /* 0x000003c003007812 */ /* 0x000fc800078ef800 */
[----:B-----5:R-:W-:Y:S01]  /*2030*/  LDTM.16dp32bit_t0_t15.x32 R4, tmem[UR24] ;  /* 0x00000018000479ee */ /* 0x020fe20008a80000 */
[----:B------:R-:W2:Y:S01]  /*2040*/  LDTM.16dp32bit_t16_t31.x32 R4, tmem[UR24+0x20] ;  /* 0x00002018000479ee */ /* 0x000ea20008aa0000 */
[----:B------:R-:W-:Y:S01]  /*2050*/  LOP3.LUT R2, R0, 0x10, RZ, 0x3c, !PT ;  /* 0x0000001000027812 */ /* 0x000fe200078e3cff */
[----:B------:R-:W-:-:S04]  /*2060*/  NOP ;  /* 0x0000000000007918 */ /* 0x000fc80000000000 */
[----:B--2---:R-:W-:Y:S01]  /*2070*/  VOTEU.ANY UP1, P0 ;  /* 0x0000000000ff7886 */ /* 0x004fe20000020100 */
[----:B------:R-:W-:Y:S01]  /*2080*/  VOTEU.ANY UP0, P0 ;  /* 0x0000000000ff7886 */ /* 0x000fe20000000100 */
[----:B------:R-:W-:Y:S02]  /*2090*/  F2FP.SATFINITE.E4M3.F32.PACK_AB_MERGE_C R6, R7, R6, RZ ;  /* 0x000000060706723e */ /* 0x000fe400048070ff */
[----:B------:R-:W-:Y:S02]  /*20a0*/  F2FP.SATFINITE.E4M3.F32.PACK_AB_MERGE_C R10, R11, R10, RZ ;  /* 0x0000000a0b0a723e */ /* 0x000fe400048070ff */
[----:B------:R-:W-:Y:S02]  /*20b0*/  F2FP.SATFINITE.E4M3.F32.PACK_AB_MERGE_C R14, R15, R14, RZ ;  /* 0x0000000e0f0e723e */ /* 0x000fe400048070ff */
[----:B------:R-:W-:Y:S02]  /*20c0*/  F2FP.SATFINITE.E4M3.F32.PACK_AB_MERGE_C R7, R19, R18, RZ ;  /* 0x000000121307723e */ /* 0x000fe400048070ff */
[----:B------:R-:W-:-:S02]  /*20d0*/  F2FP.SATFINITE.E4M3.F32.PACK_AB_MERGE_C R22, R23, R22, RZ ;  /* 0x000000161716723e */ /* 0x000fc400048070ff */
[----:B------:R-:W-:Y:S02]  /*20e0*/  F2FP.SATFINITE.E4M3.F32.PACK_AB_MERGE_C R26, R27, R26, RZ ;  /* 0x0000001a1b1a723e */ /* 0x000fe400048070ff */
[----:B------:R-:W-:Y:S02]  /*20f0*/  F2FP.SATFINITE.E4M3.F32.PACK_AB_MERGE_C R30, R31, R30, RZ ;  /* 0x0000001e1f1e723e */ /* 0x000fe400048070ff */
[----:B------:R-:W-:Y:S02]  /*2100*/  F2FP.SATFINITE.E4M3.F32.PACK_AB_MERGE_C R34, R35, R34, RZ ;  /* 0x000000222322723e */ /* 0x000fe400048070ff */
[----:B------:R-:W-:Y:S02]  /*2110*/  F2FP.SATFINITE.E4M3.F32.PACK_AB_MERGE_C R4, R5, R4, R6 ;  /* 0x000000040504723e */ /* 0x000fe40004807006 */
[----:B------:R-:W-:Y:S02]  /*2120*/  F2FP.SATFINITE.E4M3.F32.PACK_AB_MERGE_C R5, R9, R8, R10 ;  /* 0x000000080905723e */ /* 0x000fe4000480700a */
[----:B------:R-:W-:-:S02]  /*2130*/  F2FP.SATFINITE.E4M3.F32.PACK_AB_MERGE_C R6, R13, R12, R14 ;  /* 0x0000000c0d06723e */ /* 0x000fc4000480700e */
[----:B------:R-:W-:Y:S02]  /*2140*/  F2FP.SATFINITE.E4M3.F32.PACK_AB_MERGE_C R7, R17, R16, R7 ;  /* 0x000000101107723e */ /* 0x000fe40004807007 */
[----:B------:R-:W-:Y:S02]  /*2150*/  F2FP.SATFINITE.E4M3.F32.PACK_AB_MERGE_C R20, R21, R20, R22 ;  /* 0x000000141514723e */ /* 0x000fe40004807016 */
[----:B------:R-:W-:Y:S01]  /*2160*/  F2FP.SATFINITE.E4M3.F32.PACK_AB_MERGE_C R21, R25, R24, R26 ;  /* 0x000000181915723e */ /* 0x000fe2000480701a */
[----:B---3--:R2:W-:Y:S01]  /*2170*/  STS.128 [R0+UR8], R4 ;  /* 0x0000000400007988 */ /* 0x0085e20008000c08 */
[----:B------:R-:W-:Y:S02]  /*2180*/  F2FP.SATFINITE.E4M3.F32.PACK_AB_MERGE_C R22, R29, R28, R30 ;  /* 0x0000001c1d16723e */ /* 0x000fe4000480701e */
[----:B------:R-:W-:-:S05]  /*2190*/  F2FP.SATFINITE.E4M3.F32.PACK_AB_MERGE_C R23, R33, R32, R34 ;  /* 0x000000202117723e */ /* 0x000fca0004807022 */
[----:B------:R2:W-:Y:S01]  /*21a0*/  STS.128 [R2+UR8], R20 ;  /* 0x0000001402007988 */ /* 0x0005e20008000c08 */
[----:B------:R3:W-:Y:S06]  /*21b0*/  MEMBAR.ALL.CTA ;  /* 0x0000000000007992 */ /* 0x0007ec0000008000 */
[----:B---3--:R-:W3:Y:S02]  /*21c0*/  FENCE.VIEW.ASYNC.S ;  /* 0x00000000000073c6 */ /* 0x008ee40000000000 */
[----:B---3--:R-:W-:Y:S06]  /*21d0*/  BAR.SYNC.DEFER_BLOCKING 0x0 ;  /* 0x0000000000007b1d */ /* 0x008fec0000010000 */
[----:B------:R2:W-:Y:S01]  /*21e0*/  @UP1 UTMASTG.2D [UR8], [UR14] ;  /* 0x000000080e0013b5 */ /* 0x0005e20008008000 */
[----:B------:R0:W-:Y:S01]  /*21f0*/  UTMACMDFLUSH ;  /* 0x00000000000079b7 */ /* 0x0001e20000000000 */
[----:B------:R-:W-:-:S04]  /*2200*/  DEPBAR.LE SB0, 0x0 ;  /* 0x000080000000791a */ /* 0x000fc80000000000 */
[----:B------:R-:W-:Y:S08]  /*2210*/  BAR.SYNC.DEFER_BLOCKING 0x0 ;  /* 0x0000000000007b1d */ /* 0x000ff00000010000 */
[----:B------:R-:W-:Y:S06]  /*2220*/  BAR.SYNC.DEFER_BLOCKING 0x0 ;  /* 0x0000000000007b1d */ /* 0x000fec0000010000 */
[----:B--2---:R-:W-:Y:S05]  /*2230*/  @P2 BRA `(.L_x_63) ;  /* 0x0000000000a02947 */ /* 0x004fea0003800000 */
[----:B------:R-:W2:Y:S01]  /*2240*/  S2UR UR5, SR_CgaCtaId ;  /* 0x00000000000579c3 */ /* 0x000ea20000008800 */
[----:B------:R-:W-:Y:S01]  /*2250*/  NOP ;  /* 0x0000000000007918 */ /* 0x000fe20000000000 */
[----:B------:R-:W-:Y:S01]  /*2260*/  UMOV UR4, 0x50 ;  /* 0x0000005000047882 */ /* 0x000fe20000000000 */
[----:B------:R-:W-:Y:S02]  /*2270*/  IMAD.U32 R0, RZ, RZ, UR25 ;  /* 0x00000019ff007e24 */ /* 0x000fe4000f8e00ff */
[----:B------:R-:W-:Y:S02]  /*2280*/  IMAD.MOV.U32 R3, RZ, RZ, 0x3 ;  /* 0x00000003ff037424 */ /* 0x000fe400078e00ff */
[----:B------:R-:W-:Y:S01]  /*2290*/  IMAD.MOV.U32 R7, RZ, RZ, 0x1 ;  /* 0x00000001ff077424 */ /* 0x000fe200078e00ff */
[----:B------:R-:W-:-:S04]  /*22a0*/  LOP3.LUT R0, R0, 0xffff, RZ, 0xc0, !PT ;  /* 0x0000ffff00007812 */ /* 0x000fc800078ec0ff */
[----:B------:R-:W-:-:S05]  /*22b0*/  SHF.R.U32.HI R0, RZ, 0x5, R0 ;  /* 0x00000005ff007819 */ /* 0x000fca0000011600 */
[----:B------:R-:W-:Y:S01]  /*22c0*/  VIADD R2, R0, 0x10 ;  /* 0x0000001000027836 */ /* 0x000fe20000000000 */
[----:B------:R-:W-:Y:S01]  /*22d0*/  SHF.L.U32 R0, R3, R0, RZ ;  /* 0x0000000003007219 */ /* 0x000fe200000006ff */
[----:B--2---:R-:W-:-:S03]  /*22e0*/  ULEA UR6, UR5, UR4, 0x18 ;  /* 0x0000000405067291 */ /* 0x004fc6000f8ec0ff */
[----:B------:R-:W-:-:S04]  /*22f0*/  SHF.L.U32 R3, R7, R2, RZ ;  /* 0x0000000207037219 */ /* 0x000fc800000006ff */
[----:B------:R-:W-:Y:S02]  /*2300*/  LOP3.LUT R0, R3, R0, RZ, 0xfc, !PT ;  /* 0x0000000003007212 */ /* 0x000fe400078efcff */
[----:B------:R-:W2:Y:S02]  /*2310*/  LDS R5, [UR6] ;  /* 0x00000006ff057984 */ /* 0x000ea40008000800 */
[C---:B------:R-:W-:Y:S02]  /*2320*/  LOP3.LUT R2, R0.reuse, 0xffff, RZ, 0xc0, !PT ;  /* 0x0000ffff00027812 */ /* 0x040fe400078ec0ff */
[----:B--2---:R-:W-:-:S04]  /*2330*/  LOP3.LUT R3, R0, 0xffff, R5, 0x80, !PT ;  /* 0x0000ffff00037812 */ /* 0x004fc800078e8005 */
[----:B------:R-:W-:-:S13]  /*2340*/  ISETP.NE.AND P0, PT, R3, R2, PT ;  /* 0x000000020300720c */ /* 0x000fda0003f05270 */
[----:B------:R-:W-:Y:S05]  /*2350*/  @P0 BRA `(.L_x_64) ;  /* 0x0000000000500947 */ /* 0x000fea0003800000 */
[----:B------:R-:W-:Y:S02]  /*2360*/  SHF.R.U32.HI R5, RZ, 0x10, R5 ;  /* 0x00000010ff057819 */ /* 0x000fe40000011605 */
[----:B------:R-:W-:-:S04]  /*2370*/  SHF.R.U32.HI R2, RZ, 0x10, R0 ;  /* 0x00000010ff027819 */ /* 0x000fc80000011600 */
[----:B------:R-:W-:-:S04]  /*2380*/  LOP3.LUT R5, R5, R2, RZ, 0xc0, !PT ;  /* 0x0000000205057212 */ /* 0x000fc800078ec0ff */
[----:B------:R-:W-:-:S13]  /*2390*/  ISETP.NE.AND P0, PT, R5, R2, PT ;  /* 0x000000020500720c */ /* 0x000fda0003f05270 */
[----:B------:R-:W-:Y:S05]  /*23a0*/  @P0 BRA `(.L_x_65) ;  /* 0x0000000000300947 */ /* 0x000fea0003800000 */
[----:B------:R-:W-:Y:S01]  /*23b0*/  R2UR UR4, R0 ;  /* 0x00000000000472ca */ /* 0x000fe200000e0000 */
[----:B------:R-:W-:Y:S01]  /*23c0*/  VOTEU.ANY UR5, UPT, PT ;  /* 0x0000000000057886 */ /* 0x000fe200038e0100 */
[----:B------:R-:W2:Y:S01]  /*23d0*/  S2R R0, SR_LANEID ;  /* 0x0000000000007919 */ /* 0x000ea20000000000 */
[----:B------:R-:W-:-:S10]  /*23e0*/  UFLO.U32 UR5, UR5 ;  /* 0x00000005000572bd */ /* 0x000fd400080e0000 */
[----:B------:R-:W-:-:S06]  /*23f0*/  ULOP3.LUT UR4, URZ, UR4, URZ, 0x33, !UPT ;  /* 0x00000004ff047292 */ /* 0x000fcc000f8e33ff */
[----:B------:R-:W-:-:S04]  /*2400*/  IMAD.U32 R2, RZ, RZ, UR4 ;  /* 0x00000004ff027e24 */ /* 0x000fc8000f8e00ff */
[----:B------:R-:W3:Y:S02]  /*2410*/  REDUX UR7, R2 ;  /* 0x00000000020773c4 */ /* 0x000ee40000000000 */
[----:B------:R4:W-:Y:S01]  /*2420*/  UTCATOMSWS.AND URZ, UR4 ;  /* 0x0000000400ff79e3 */ /* 0x0009e20008000000 */
[----:B--2---:R-:W-:Y:S01]  /*2430*/  ISETP.EQ.U32.AND P0, PT, R0, UR5, PT ;  /* 0x0000000500007c0c */ /* 0x004fe2000bf02070 */
[----:B---3--:R-:W-:-:S12]  /*2440*/  IMAD.U32 R0, RZ, RZ, UR7 ;  /* 0x00000007ff007e24 */ /* 0x008fd8000f8e00ff */
[----:B------:R4:W-:Y:S01]  /*2450*/  @P0 ATOMS.AND RZ, [UR6], R0 ;  /* 0x00000000ffff098c */ /* 0x0009e2000a800006 */
[----:B------:R-:W-:Y:S05]  /*2460*/  BRA `(.L_x_63) ;  /* 0x0000000000147947 */ /* 0x000fea0003800000 */
.L_x_65:
[----:B------:R-:W-:-:S07]  /*2470*/  MOV R2, 0x2490 ;  /* 0x0000249000027802 */ /* 0x000fce0000000f00 */
[----:B-1----:R-:W-:Y:S05]  /*2480*/  CALL.REL.NOINC `($__internal_0_$__cuda_sm10x_tcgen05_guardrail_trap_col_being_dealloced_not_returned_by_alloc) ;  /* 0x0000000000447944 */ /* 0x002fea0003c00000 */
[----:B------:R-:W-:Y:S05]  /*2490*/  BRA `(.L_x_63) ;  /* 0x0000000000087947 */ /* 0x000fea0003800000 */
.L_x_64:
[----:B------:R-:W-:-:S07]  /*24a0*/  MOV R2, 0x24c0 ;  /* 0x000024c000027802 */ /* 0x000fce0000000f00 */
[----:B-1----:R-:W-:Y:S05]  /*24b0*/  CALL.REL.NOINC `($__internal_2_$__cuda_sm10x_tcgen05_guardrail_trap_unallocated_columns_being_dealloced) ;  /* 0x0000000000507944 */ /* 0x002fea0003c00000 */
.L_x_63:
[----:B------:R-:W-:Y:S01]  /*24c0*/  NOP ;  /* 0x0000000000007918 */ /* 0x000fe20000000000 */
[----:B----4-:R-:W-:Y:S05]  /*24d0*/  EXIT ;  /* 0x000000000000794d */ /* 0x010fea0003800000 */
.L_x_54:
[----:B------:R-:W2:Y:S02]  /*24e0*/  SYNCS.PHASECHK.TRANS64.TRYWAIT P0, [UR8+0x4000], RZ ;  /* 0x004000ffff0075a7 */ /* 0x000ea40008001108 */
[----:B--2---:R-:W-:Y:S05]  /*24f0*/  @!P0 BRA `(.L_x_54) ;  /* 0xfffffffc00f88947 */ /* 0x004fea000383ffff */
[----:B------:R-:W-:Y:S05]  /*2500*/  BRA `(.L_x_66) ;  /* 0xfffffff400287947 */ /* 0x000fea000383ffff */
.L_x_56:
[----:B------:R-:W2:Y:S02]  /*2510*/  SYNCS.PHASECHK.TRANS64.TRYWAIT P1, [UR8+0x4010], RZ ;  /* 0x004010ffff0075a7 */ /* 0x000ea40008021108 */
[----:B--2---:R-:W-:Y:S05]  /*2520*/  @!P1 BRA `(.L_x_56) ;  /* 0xfffffffc00f89947 */ /* 0x004fea000383ffff */
[----:B------:R-:W-:Y:S05]  /*2530*/  BRA `(.L_x_67) ;  /* 0xfffffff400847947 */ /* 0x000fea000383ffff */
.L_x_57:
[----:B------:R-:W3:Y:S02]  /*2540*/  SYNCS.PHASECHK.TRANS64.TRYWAIT P0, [UR8+0x4000], R3 ;  /* 0x00400003ff0075a7 */ /* 0x000ee40008001108 */
[----:B---3--:R-:W-:Y:S05]  /*2550*/  @!P0 BRA `(.L_x_57) ;  /* 0xfffffffc00f88947 */ /* 0x008fea000383ffff */
[----:B------:R-:W-:Y:S05]  /*2560*/  BRA `(.L_x_68) ;  /* 0xfffffff400f07947 */ /* 0x000fea000383ffff */
.L_x_59:
[----:B------:R-:W3:Y:S02]  /*2570*/  SYNCS.PHASECHK.TRANS64.TRYWAIT P0, [UR8+0x4010], R3 ;  /* 0x00401003ff0075a7 */ /* 0x000ee40008001108 */
[----:B---3--:R-:W-:Y:S05]  /*2580*/  @!P0 BRA `(.L_x_59) ;  /* 0xfffffffc00f88947 */ /* 0x008fea000383ffff */
[----:B------:R-:W-:Y:S05]  /*2590*/  BRA `(.L_x_69) ;  /* 0xfffffff800407947 */ /* 0x000fea000383ffff */
        .weak           $__internal_0_$__cuda_sm10x_tcgen05_guardrail_trap_col_being_dealloced_not_returned_by_alloc
        .type           $__internal_0_$__cuda_sm10x_tcgen05_guardrail_trap_col_being_dealloced_not_returned_by_alloc,@function
        .size           $__internal_0_$__cuda_sm10x_tcgen05_guardrail_trap_col_being_dealloced_not_returned_by_alloc,($__internal_1_$__cuda_sm10x_tcgen05_guardrail_trap_phase_invalid_during_alloc - $__internal_0_$__cuda_sm10x_tcgen05_guardrail_trap_col_being_dealloced_not_returned_by_alloc)
$__internal_0_$__cuda_sm10x_tcgen05_guardrail_trap_col_being_dealloced_not_returned_by_alloc:
[----:B------:R-:W-:Y:S05]  /*25a0*/  BPT.TRAP 0x1 ;  /* 0x000000040000795c */ /* 0x000fea0000300000 */
[----:B------:R-:W-:-:S04]  /*25b0*/  IMAD.MOV.U32 R3, RZ, RZ, 0x0 ;  /* 0x00000000ff037424 */ /* 0x000fc800078e00ff */
[----:B------:R-:W-:Y:S05]  /*25c0*/  RET.REL.NODEC R2 `(gluon_tcgen05) ;  /* 0xffffffd8028c7950 */ /* 0x000fea0003c3ffff */
        .weak           $__internal_1_$__cuda_sm10x_tcgen05_guardrail_trap_phase_invalid_during_alloc
        .type           $__internal_1_$__cuda_sm10x_tcgen05_guardrail_trap_phase_invalid_during_alloc,@function
        .size           $__internal_1_$__cuda_sm10x_tcgen05_guardrail_trap_phase_invalid_during_alloc,($__internal_2_$__cuda_sm10x_tcgen05_guardrail_trap_unallocated_columns_being_dealloced - $__internal_1_$__cuda_sm10x_tcgen05_guardrail_trap_phase_invalid_during_alloc)
$__internal_1_$__cuda_sm10x_tcgen05_guardrail_trap_phase_invalid_during_alloc:
[----:B------:R-:W-:Y:S05]  /*25d0*/  BPT.TRAP 0x1 ;  /* 0x000000040000795c */ /* 0x000fea0000300000 */
[----:B------:R-:W-:-:S04]  /*25e0*/  IMAD.MOV.U32 R3, RZ, RZ, 0x0 ;  /* 0x00000000ff037424 */ /* 0x000fc800078e00ff */
[----:B------:R-:W-:Y:S05]  /*25f0*/  RET.REL.NODEC R2 `(gluon_tcgen05) ;  /* 0xffffffd802807950 */ /* 0x000fea0003c3ffff */
        .weak           $__internal_2_$__cuda_sm10x_tcgen05_guardrail_trap_unallocated_columns_being_dealloced
        .type           $__internal_2_$__cuda_sm10x_tcgen05_guardrail_trap_unallocated_columns_being_dealloced,@function
        .size           $__internal_2_$__cuda_sm10x_tcgen05_guardrail_trap_unallocated_columns_being_dealloced,(.L_x_73 - $__internal_2_$__cuda_sm10x_tcgen05_guardrail_trap_unallocated_columns_being_dealloced)
$__internal_2_$__cuda_sm10x_tcgen05_guardrail_trap_unallocated_columns_being_dealloced:
[----:B------:R-:W-:Y:S05]  /*2600*/  BPT.TRAP 0x1 ;  /* 0x000000040000795c */ /* 0x000fea0000300000 */
[----:B------:R-:W-:-:S04]  /*2610*/  IMAD.MOV.U32 R3, RZ, RZ, 0x0 ;  /* 0x00000000ff037424 */ /* 0x000fc800078e00ff */
[----:B------:R-:W-:Y:S05]  /*2620*/  RET.REL.NODEC R2 `(gluon_tcgen05) ;  /* 0xffffffd802747950 */ /* 0x000fea0003c3ffff */
.L_x_70:
[----:B------:R-:W-:-:S00]  /*2630*/  BRA `(.L_x_70) ;  /* 0xfffffffc00fc7947 */ /* 0x000fc0000383ffff */
[----:B------:R-:W-:-:S00]  /*2640*/  NOP ;  /* 0x0000000000007918 */ /* 0x000fc00000000000 */
        /* <DEDUP_REMOVED lines=11> */
.L_x_73:


//--------------------- .nv.shared.gluon_tcgen05  --------------------------
	.section	.nv.shared.gluon_tcgen05,"aw",@nobits
	.sectionflags	@""
	.align	16
	.zero		1024


//--------------------- .nv.shared.reserved.0     --------------------------
	.section	.nv.shared.reserved.0,"aw",@nobits
	.align	8
	.weak		__nv_reservedSMEM_offset_0_alias
	.size		__nv_reservedSMEM_offset_0_alias, 0, 64
	.other		__nv_reservedSMEM_offset_0_alias,@"STO_CUDA_RESERVED_SHARED STV_DEFAULT"
__nv_reservedSMEM_offset_0_alias:
	.zero		0
.nv.shared.reserved.0:
	.zero		64
	.weak		__nv_reservedSMEM_allocation_phase
	.type		__nv_reservedSMEM_allocation_phase,@object
	.size		__nv_reservedSMEM_allocation_phase,(.L_0 - __nv_reservedSMEM_allocation_phase)
__nv_reservedSMEM_allocation_phase:
	.zero		1
.L_0:
	.zero		7
	.weak		__nv_reservedSMEM_devtool_atexit_pc
	.type		__nv_reservedSMEM_devtool_atexit_pc,@object
	.size		__nv_reservedSMEM_devtool_atexit_pc,(__nv_reservedSMEM_allocation_mask - __nv_reservedSMEM_devtool_atexit_pc)
__nv_reservedSMEM_devtool_atexit_pc:
	.zero		8
	.weak		__nv_reservedSMEM_allocation_mask
	.type		__nv_reservedSMEM_allocation_mask,@object
	.size		__nv_reservedSMEM_allocation_mask,(.L_2 - __nv_reservedSMEM_allocation_mask)
__nv_reservedSMEM_allocation_mask:
	.zero		4
.L_2:


//--------------------- .nv.constant0.gluon_tcgen05 --------------------------
	.section	.nv.constant0.gluon_tcgen05,"a",@progbits
	.sectionflags	@""
	.align	4
.nv.constant0.gluon_tcgen05:
	.zero		976


//--------------------- SYMBOLS --------------------------

	.type		.nv.reservedSmem.offset0,@object
	.size		.nv.reservedSmem.offset0,0x4
	.type		.nv.reservedSmem.cap,@object
	.size		.nv.reservedSmem.cap,0x4
